//
// Generated by NVIDIA NVVM Compiler
//
// Compiler Build ID: CL-36424714
// Cuda compilation tools, release 13.0, V13.0.88
// Based on NVVM 20.0.0
//

.version 9.0
.target sm_100
.address_size 64

	// .globl	_Z8block_QRPfS_S_S_S_S_S_S_S_PiS_PKiS2_S2_

.visible .entry _Z8block_QRPfS_S_S_S_S_S_S_S_PiS_PKiS2_S2_(
	.param .u64 .ptr .align 1 _Z8block_QRPfS_S_S_S_S_S_S_S_PiS_PKiS2_S2__param_0,
	.param .u64 .ptr .align 1 _Z8block_QRPfS_S_S_S_S_S_S_S_PiS_PKiS2_S2__param_1,
	.param .u64 .ptr .align 1 _Z8block_QRPfS_S_S_S_S_S_S_S_PiS_PKiS2_S2__param_2,
	.param .u64 .ptr .align 1 _Z8block_QRPfS_S_S_S_S_S_S_S_PiS_PKiS2_S2__param_3,
	.param .u64 .ptr .align 1 _Z8block_QRPfS_S_S_S_S_S_S_S_PiS_PKiS2_S2__param_4,
	.param .u64 .ptr .align 1 _Z8block_QRPfS_S_S_S_S_S_S_S_PiS_PKiS2_S2__param_5,
	.param .u64 .ptr .align 1 _Z8block_QRPfS_S_S_S_S_S_S_S_PiS_PKiS2_S2__param_6,
	.param .u64 .ptr .align 1 _Z8block_QRPfS_S_S_S_S_S_S_S_PiS_PKiS2_S2__param_7,
	.param .u64 .ptr .align 1 _Z8block_QRPfS_S_S_S_S_S_S_S_PiS_PKiS2_S2__param_8,
	.param .u64 .ptr .align 1 _Z8block_QRPfS_S_S_S_S_S_S_S_PiS_PKiS2_S2__param_9,
	.param .u64 .ptr .align 1 _Z8block_QRPfS_S_S_S_S_S_S_S_PiS_PKiS2_S2__param_10,
	.param .u64 .ptr .align 1 _Z8block_QRPfS_S_S_S_S_S_S_S_PiS_PKiS2_S2__param_11,
	.param .u64 .ptr .align 1 _Z8block_QRPfS_S_S_S_S_S_S_S_PiS_PKiS2_S2__param_12,
	.param .u64 .ptr .align 1 _Z8block_QRPfS_S_S_S_S_S_S_S_PiS_PKiS2_S2__param_13
)
{
	.reg .pred 	%p<100>;
	.reg .b32 	%r<307>;
	.reg .b32 	%f<172>;
	.reg .b64 	%rd<224>;
	.reg .b64 	%fd<5>;

	ld.param.u64 	%rd39, [_Z8block_QRPfS_S_S_S_S_S_S_S_PiS_PKiS2_S2__param_0];
	ld.param.u64 	%rd40, [_Z8block_QRPfS_S_S_S_S_S_S_S_PiS_PKiS2_S2__param_1];
	ld.param.u64 	%rd41, [_Z8block_QRPfS_S_S_S_S_S_S_S_PiS_PKiS2_S2__param_2];
	ld.param.u64 	%rd42, [_Z8block_QRPfS_S_S_S_S_S_S_S_PiS_PKiS2_S2__param_4];
	ld.param.u64 	%rd43, [_Z8block_QRPfS_S_S_S_S_S_S_S_PiS_PKiS2_S2__param_5];
	ld.param.u64 	%rd44, [_Z8block_QRPfS_S_S_S_S_S_S_S_PiS_PKiS2_S2__param_6];
	ld.param.u64 	%rd45, [_Z8block_QRPfS_S_S_S_S_S_S_S_PiS_PKiS2_S2__param_7];
	ld.param.u64 	%rd38, [_Z8block_QRPfS_S_S_S_S_S_S_S_PiS_PKiS2_S2__param_9];
	ld.param.u64 	%rd46, [_Z8block_QRPfS_S_S_S_S_S_S_S_PiS_PKiS2_S2__param_10];
	ld.param.u64 	%rd47, [_Z8block_QRPfS_S_S_S_S_S_S_S_PiS_PKiS2_S2__param_11];
	ld.param.u64 	%rd48, [_Z8block_QRPfS_S_S_S_S_S_S_S_PiS_PKiS2_S2__param_12];
	ld.param.u64 	%rd49, [_Z8block_QRPfS_S_S_S_S_S_S_S_PiS_PKiS2_S2__param_13];
	cvta.to.global.u64 	%rd1, %rd43;
	cvta.to.global.u64 	%rd2, %rd44;
	cvta.to.global.u64 	%rd3, %rd45;
	cvta.to.global.u64 	%rd4, %rd42;
	cvta.to.global.u64 	%rd5, %rd40;
	cvta.to.global.u64 	%rd6, %rd39;
	cvta.to.global.u64 	%rd7, %rd46;
	cvta.to.global.u64 	%rd8, %rd41;
	cvta.to.global.u64 	%rd50, %rd38;
	cvta.to.global.u64 	%rd51, %rd49;
	cvta.to.global.u64 	%rd52, %rd48;
	cvta.to.global.u64 	%rd53, %rd47;
	mov.u32 	%r124, %ctaid.x;
	mul.wide.u32 	%rd54, %r124, 4;
	add.s64 	%rd55, %rd53, %rd54;
	ld.global.u32 	%r1, [%rd55];
	add.s64 	%rd56, %rd52, %rd54;
	ld.global.u32 	%r2, [%rd56];
	add.s64 	%rd57, %rd51, %rd54;
	ld.global.u32 	%r3, [%rd57];
	mov.b32 	%r125, 0;
	st.global.u32 	[%rd50], %r125;
	mov.u32 	%r4, %tid.x;
	mul.lo.s32 	%r5, %r1, %r1;
	setp.ge.u32 	%p1, %r4, %r5;
	@%p1 bra 	$L__BB0_139;
	mov.u32 	%r6, %ntid.x;
	mov.u32 	%r255, %r4;
$L__BB0_2:
	div.s32 	%r126, %r255, %r1;
	mul.lo.s32 	%r127, %r126, %r1;
	sub.s32 	%r128, %r255, %r127;
	setp.eq.s32 	%p2, %r126, %r128;
	selp.f32 	%f24, 0f3F800000, 0f00000000, %p2;
	add.s32 	%r129, %r255, %r2;
	mul.wide.s32 	%rd58, %r129, 4;
	add.s64 	%rd59, %rd7, %rd58;
	st.global.f32 	[%rd59], %f24;
	add.s32 	%r255, %r255, %r6;
	setp.lt.s32 	%p3, %r255, %r5;
	mov.u32 	%r256, %r4;
	@%p3 bra 	$L__BB0_2;
$L__BB0_3:
	add.s32 	%r130, %r256, %r2;
	mul.wide.s32 	%rd60, %r130, 4;
	add.s64 	%rd61, %rd6, %rd60;
	ld.global.f32 	%f25, [%rd61];
	add.s64 	%rd62, %rd5, %rd60;
	st.global.f32 	[%rd62], %f25;
	add.s64 	%rd63, %rd4, %rd60;
	st.global.f32 	[%rd63], %f25;
	ld.global.f32 	%f26, [%rd61];
	add.s64 	%rd64, %rd3, %rd60;
	st.global.f32 	[%rd64], %f26;
	add.s32 	%r256, %r256, %r6;
	setp.lt.s32 	%p4, %r256, %r5;
	@%p4 bra 	$L__BB0_3;
	ld.param.u64 	%rd218, [_Z8block_QRPfS_S_S_S_S_S_S_S_PiS_PKiS2_S2__param_3];
	cvt.rn.f32.s32 	%f27, %r1;
	cvt.f64.f32 	%fd2, %f27;
	mul.f64 	%fd1, %fd2, 0d3FE0000000000000;
	cvta.to.global.u64 	%rd65, %rd218;
	mul.wide.s32 	%rd66, %r3, 4;
	add.s64 	%rd9, %rd65, %rd66;
	and.b32  	%r9, %r1, 3;
	and.b32  	%r10, %r1, 2147483644;
	mov.b32 	%r257, 0;
$L__BB0_5:
	setp.lt.s32 	%p5, %r1, 2;
	mov.u32 	%r288, %r4;
	@%p5 bra 	$L__BB0_83;
	mov.b32 	%r258, 0;
$L__BB0_7:
	add.s32 	%r15, %r258, %r2;
	mad.lo.s32 	%r133, %r258, %r1, %r15;
	mul.wide.s32 	%rd67, %r133, 4;
	add.s64 	%rd68, %rd6, %rd67;
	ld.global.f32 	%f1, [%rd68];
	mov.u32 	%r259, %r4;
$L__BB0_8:
	div.s32 	%r18, %r259, %r1;
	mul.lo.s32 	%r134, %r18, %r1;
	sub.s32 	%r17, %r259, %r134;
	setp.ne.s32 	%p6, %r17, %r18;
	setp.ge.s32 	%p7, %r17, %r258;
	or.pred  	%p8, %p7, %p6;
	@%p8 bra 	$L__BB0_10;
	add.s32 	%r138, %r259, %r2;
	mul.wide.s32 	%rd71, %r138, 4;
	add.s64 	%rd72, %rd6, %rd71;
	mov.b32 	%r139, 1065353216;
	st.global.u32 	[%rd72], %r139;
	bra.uni 	$L__BB0_12;
$L__BB0_10:
	min.s32 	%r135, %r17, %r18;
	setp.ge.s32 	%p9, %r135, %r258;
	@%p9 bra 	$L__BB0_12;
	add.s32 	%r136, %r259, %r2;
	mul.wide.s32 	%rd69, %r136, 4;
	add.s64 	%rd70, %rd6, %rd69;
	mov.b32 	%r137, 0;
	st.global.u32 	[%rd70], %r137;
$L__BB0_12:
	add.s32 	%r259, %r259, %r6;
	setp.lt.s32 	%p10, %r259, %r5;
	@%p10 bra 	$L__BB0_8;
	bar.sync 	0;
	mov.u32 	%r260, %r4;
$L__BB0_14:
	setp.ge.s32 	%p11, %r260, %r1;
	@%p11 bra 	$L__BB0_16;
	mad.lo.s32 	%r140, %r260, %r1, %r15;
	mul.wide.s32 	%rd73, %r140, 4;
	add.s64 	%rd74, %rd6, %rd73;
	ld.global.f32 	%f28, [%rd74];
	add.s32 	%r141, %r260, %r3;
	mul.wide.s32 	%rd75, %r141, 4;
	add.s64 	%rd76, %rd8, %rd75;
	st.global.f32 	[%rd76], %f28;
$L__BB0_16:
	add.s32 	%r260, %r260, %r6;
	setp.lt.s32 	%p12, %r260, %r5;
	@%p12 bra 	$L__BB0_14;
	mov.u32 	%r261, %r4;
$L__BB0_18:
	setp.ge.s32 	%p13, %r261, %r1;
	@%p13 bra 	$L__BB0_20;
	add.s32 	%r142, %r261, %r3;
	mul.wide.s32 	%rd77, %r142, 4;
	add.s64 	%rd78, %rd8, %rd77;
	ld.global.f32 	%f29, [%rd78];
	mul.wide.s32 	%rd79, %r261, 4;
	add.s64 	%rd80, %rd9, %rd79;
	mul.f32 	%f30, %f29, %f29;
	st.global.f32 	[%rd80], %f30;
$L__BB0_20:
	add.s32 	%r261, %r261, %r6;
	setp.lt.s32 	%p14, %r261, %r5;
	@%p14 bra 	$L__BB0_18;
	setp.leu.f64 	%p15, %fd1, 0d0000000000000000;
	bar.sync 	0;
	mov.b32 	%r262, 1;
	@%p15 bra 	$L__BB0_31;
	mov.b32 	%r263, 0;
	mov.b32 	%r262, 1;
$L__BB0_23:
	mov.u32 	%r264, %r4;
$L__BB0_24:
	setp.ge.s32 	%p16, %r264, %r1;
	@%p16 bra 	$L__BB0_27;
	shl.b32 	%r146, %r262, 1;
	rem.s32 	%r147, %r264, %r146;
	setp.ne.s32 	%p17, %r147, 0;
	add.s32 	%r148, %r264, %r262;
	setp.ge.s32 	%p18, %r148, %r1;
	or.pred  	%p19, %p17, %p18;
	@%p19 bra 	$L__BB0_27;
	mul.wide.s32 	%rd81, %r264, 4;
	add.s64 	%rd82, %rd9, %rd81;
	ld.global.f32 	%f31, [%rd82];
	mul.wide.s32 	%rd83, %r262, 4;
	add.s64 	%rd84, %rd82, %rd83;
	ld.global.f32 	%f32, [%rd84];
	add.f32 	%f33, %f31, %f32;
	st.global.f32 	[%rd82], %f33;
$L__BB0_27:
	add.s32 	%r264, %r264, %r6;
	setp.lt.s32 	%p20, %r264, %r5;
	@%p20 bra 	$L__BB0_24;
	bar.sync 	0;
	mov.u32 	%r266, %r4;
$L__BB0_29:
	setp.lt.s32 	%p21, %r266, %r1;
	selp.u32 	%r149, 1, 0, %p21;
	shl.b32 	%r262, %r262, %r149;
	add.s32 	%r266, %r266, %r6;
	setp.lt.s32 	%p22, %r266, %r5;
	@%p22 bra 	$L__BB0_29;
	add.s32 	%r263, %r263, 1;
	cvt.rn.f64.u32 	%fd3, %r263;
	setp.gt.f64 	%p23, %fd1, %fd3;
	@%p23 bra 	$L__BB0_23;
$L__BB0_31:
	setp.ne.s32 	%p24, %r258, %r4;
	@%p24 bra 	$L__BB0_33;
	ld.global.f32 	%f34, [%rd9];
	sqrt.rn.f32 	%f35, %f34;
	add.s32 	%r150, %r3, %r4;
	mul.wide.s32 	%rd85, %r150, 4;
	add.s64 	%rd86, %rd8, %rd85;
	ld.global.f32 	%f36, [%rd86];
	neg.f32 	%f37, %f35;
	setp.gt.f32 	%p25, %f1, 0f00000000;
	selp.f32 	%f38, %f37, %f35, %p25;
	add.f32 	%f39, %f38, %f36;
	st.global.f32 	[%rd86], %f39;
$L__BB0_33:
	bar.sync 	0;
	mov.u32 	%r269, %r4;
$L__BB0_34:
	setp.ge.s32 	%p26, %r269, %r1;
	@%p26 bra 	$L__BB0_36;
	add.s32 	%r152, %r269, %r3;
	mul.wide.s32 	%rd87, %r152, 4;
	add.s64 	%rd88, %rd8, %rd87;
	ld.global.f32 	%f40, [%rd88];
	mul.f32 	%f41, %f40, %f40;
	mul.wide.s32 	%rd89, %r269, 4;
	add.s64 	%rd90, %rd9, %rd89;
	st.global.f32 	[%rd90], %f41;
	mov.b32 	%r262, 1;
$L__BB0_36:
	add.s32 	%r269, %r269, %r6;
	setp.lt.s32 	%p27, %r269, %r5;
	@%p27 bra 	$L__BB0_34;
	setp.leu.f64 	%p28, %fd1, 0d0000000000000000;
	bar.sync 	0;
	@%p28 bra 	$L__BB0_47;
	mov.b32 	%r272, 0;
$L__BB0_39:
	mov.u32 	%r273, %r4;
$L__BB0_40:
	setp.ge.s32 	%p29, %r273, %r1;
	@%p29 bra 	$L__BB0_43;
	shl.b32 	%r154, %r262, 1;
	rem.s32 	%r155, %r273, %r154;
	setp.ne.s32 	%p30, %r155, 0;
	add.s32 	%r156, %r273, %r262;
	setp.ge.s32 	%p31, %r156, %r1;
	or.pred  	%p32, %p30, %p31;
	@%p32 bra 	$L__BB0_43;
	mul.wide.s32 	%rd91, %r273, 4;
	add.s64 	%rd92, %rd9, %rd91;
	ld.global.f32 	%f42, [%rd92];
	mul.wide.s32 	%rd93, %r262, 4;
	add.s64 	%rd94, %rd92, %rd93;
	ld.global.f32 	%f43, [%rd94];
	add.f32 	%f44, %f42, %f43;
	st.global.f32 	[%rd92], %f44;
$L__BB0_43:
	add.s32 	%r273, %r273, %r6;
	setp.lt.s32 	%p33, %r273, %r5;
	@%p33 bra 	$L__BB0_40;
	bar.sync 	0;
	mov.u32 	%r275, %r4;
$L__BB0_45:
	setp.lt.s32 	%p34, %r275, %r1;
	selp.u32 	%r157, 1, 0, %p34;
	shl.b32 	%r262, %r262, %r157;
	add.s32 	%r275, %r275, %r6;
	setp.lt.s32 	%p35, %r275, %r5;
	@%p35 bra 	$L__BB0_45;
	add.s32 	%r272, %r272, 1;
	cvt.rn.f64.u32 	%fd4, %r272;
	setp.gt.f64 	%p36, %fd1, %fd4;
	@%p36 bra 	$L__BB0_39;
$L__BB0_47:
	bar.sync 	0;
	mov.u32 	%r276, %r4;
$L__BB0_48:
	setp.ge.s32 	%p37, %r276, %r1;
	@%p37 bra 	$L__BB0_50;
	add.s32 	%r158, %r276, %r3;
	mul.wide.s32 	%rd95, %r158, 4;
	add.s64 	%rd96, %rd8, %rd95;
	ld.global.f32 	%f45, [%rd96];
	ld.global.f32 	%f46, [%rd9];
	sqrt.rn.f32 	%f47, %f46;
	div.rn.f32 	%f48, %f45, %f47;
	st.global.f32 	[%rd96], %f48;
$L__BB0_50:
	add.s32 	%r276, %r276, %r6;
	setp.lt.s32 	%p38, %r276, %r5;
	@%p38 bra 	$L__BB0_48;
	bar.sync 	0;
	mov.u32 	%r277, %r4;
$L__BB0_52:
	div.s32 	%r159, %r277, %r1;
	add.s32 	%r160, %r159, %r3;
	mul.wide.s32 	%rd97, %r160, 4;
	add.s64 	%rd98, %rd8, %rd97;
	ld.global.f32 	%f49, [%rd98];
	mul.f32 	%f50, %f49, 0fC0000000;
	mul.lo.s32 	%r161, %r159, %r1;
	sub.s32 	%r162, %r277, %r161;
	add.s32 	%r163, %r162, %r3;
	mul.wide.s32 	%rd99, %r163, 4;
	add.s64 	%rd100, %rd8, %rd99;
	ld.global.f32 	%f51, [%rd100];
	mul.f32 	%f52, %f50, %f51;
	add.s32 	%r164, %r277, %r2;
	mul.wide.s32 	%rd101, %r164, 4;
	add.s64 	%rd102, %rd2, %rd101;
	st.global.f32 	[%rd102], %f52;
	add.s32 	%r277, %r277, %r6;
	setp.lt.s32 	%p39, %r277, %r5;
	@%p39 bra 	$L__BB0_52;
	mov.u32 	%r278, %r4;
$L__BB0_54:
	div.s32 	%r165, %r278, %r1;
	mul.lo.s32 	%r166, %r165, %r1;
	sub.s32 	%r167, %r278, %r166;
	setp.ne.s32 	%p40, %r165, %r167;
	@%p40 bra 	$L__BB0_56;
	add.s32 	%r168, %r278, %r2;
	mul.wide.s32 	%rd103, %r168, 4;
	add.s64 	%rd104, %rd2, %rd103;
	ld.global.f32 	%f53, [%rd104];
	add.f32 	%f54, %f53, 0f3F800000;
	st.global.f32 	[%rd104], %f54;
$L__BB0_56:
	add.s32 	%r278, %r278, %r6;
	setp.lt.s32 	%p41, %r278, %r5;
	@%p41 bra 	$L__BB0_54;
	bar.sync 	0;
	mov.u32 	%r279, %r4;
$L__BB0_58:
	add.s32 	%r170, %r1, -1;
	setp.lt.u32 	%p42, %r170, 3;
	add.s32 	%r54, %r279, %r2;
	mul.wide.s32 	%rd105, %r54, 4;
	add.s64 	%rd10, %rd6, %rd105;
	mov.b32 	%r281, 0;
	st.global.u32 	[%rd10], %r281;
	rem.s32 	%r55, %r279, %r1;
	mov.f32 	%f165, 0f00000000;
	@%p42 bra 	$L__BB0_61;
	mov.b32 	%r280, 0;
	mov.f32 	%f165, 0f00000000;
$L__BB0_60:
	add.s32 	%r172, %r54, %r280;
	sub.s32 	%r173, %r172, %r55;
	mul.wide.s32 	%rd106, %r173, 4;
	add.s64 	%rd107, %rd2, %rd106;
	ld.global.f32 	%f57, [%rd107];
	add.s32 	%r174, %r2, %r55;
	mad.lo.s32 	%r175, %r280, %r1, %r174;
	mul.wide.s32 	%rd108, %r175, 4;
	add.s64 	%rd109, %rd5, %rd108;
	ld.global.f32 	%f58, [%rd109];
	fma.rn.f32 	%f59, %f57, %f58, %f165;
	st.global.f32 	[%rd10], %f59;
	ld.global.f32 	%f60, [%rd107+4];
	mul.wide.u32 	%rd110, %r1, 4;
	add.s64 	%rd111, %rd109, %rd110;
	ld.global.f32 	%f61, [%rd111];
	fma.rn.f32 	%f62, %f60, %f61, %f59;
	st.global.f32 	[%rd10], %f62;
	ld.global.f32 	%f63, [%rd107+8];
	add.s64 	%rd112, %rd111, %rd110;
	ld.global.f32 	%f64, [%rd112];
	fma.rn.f32 	%f65, %f63, %f64, %f62;
	st.global.f32 	[%rd10], %f65;
	ld.global.f32 	%f66, [%rd107+12];
	add.s64 	%rd113, %rd112, %rd110;
	ld.global.f32 	%f67, [%rd113];
	fma.rn.f32 	%f165, %f66, %f67, %f65;
	st.global.f32 	[%rd10], %f165;
	add.s32 	%r280, %r280, 4;
	setp.ne.s32 	%p43, %r280, %r10;
	mov.u32 	%r281, %r10;
	@%p43 bra 	$L__BB0_60;
$L__BB0_61:
	setp.eq.s32 	%p44, %r9, 0;
	@%p44 bra 	$L__BB0_65;
	setp.eq.s32 	%p45, %r9, 1;
	add.s32 	%r176, %r54, %r281;
	sub.s32 	%r177, %r176, %r55;
	mul.wide.s32 	%rd114, %r177, 4;
	add.s64 	%rd11, %rd2, %rd114;
	ld.global.f32 	%f68, [%rd11];
	add.s32 	%r178, %r2, %r55;
	mad.lo.s32 	%r179, %r281, %r1, %r178;
	mul.wide.s32 	%rd115, %r179, 4;
	add.s64 	%rd12, %rd5, %rd115;
	ld.global.f32 	%f69, [%rd12];
	fma.rn.f32 	%f5, %f68, %f69, %f165;
	st.global.f32 	[%rd10], %f5;
	@%p45 bra 	$L__BB0_65;
	setp.eq.s32 	%p46, %r9, 2;
	ld.global.f32 	%f70, [%rd11+4];
	mul.wide.u32 	%rd13, %r1, 4;
	add.s64 	%rd14, %rd12, %rd13;
	ld.global.f32 	%f71, [%rd14];
	fma.rn.f32 	%f6, %f70, %f71, %f5;
	st.global.f32 	[%rd10], %f6;
	@%p46 bra 	$L__BB0_65;
	ld.global.f32 	%f72, [%rd11+8];
	add.s64 	%rd116, %rd14, %rd13;
	ld.global.f32 	%f73, [%rd116];
	fma.rn.f32 	%f74, %f72, %f73, %f6;
	st.global.f32 	[%rd10], %f74;
$L__BB0_65:
	add.s32 	%r279, %r279, %r6;
	setp.lt.s32 	%p47, %r279, %r5;
	@%p47 bra 	$L__BB0_58;
	setp.eq.s32 	%p48, %r258, 0;
	@%p48 bra 	$L__BB0_76;
	mov.u32 	%r282, %r4;
$L__BB0_68:
	add.s32 	%r181, %r1, -1;
	setp.lt.u32 	%p49, %r181, 3;
	add.s32 	%r61, %r282, %r2;
	mul.wide.s32 	%rd117, %r61, 4;
	add.s64 	%rd15, %rd1, %rd117;
	mov.b32 	%r284, 0;
	st.global.u32 	[%rd15], %r284;
	rem.s32 	%r62, %r282, %r1;
	mov.f32 	%f167, 0f00000000;
	@%p49 bra 	$L__BB0_71;
	mov.b32 	%r283, 0;
	mov.f32 	%f167, 0f00000000;
$L__BB0_70:
	add.s32 	%r183, %r61, %r283;
	sub.s32 	%r184, %r183, %r62;
	mul.wide.s32 	%rd118, %r184, 4;
	add.s64 	%rd119, %rd2, %rd118;
	ld.global.f32 	%f77, [%rd119];
	add.s32 	%r185, %r2, %r62;
	mad.lo.s32 	%r186, %r283, %r1, %r185;
	mul.wide.s32 	%rd120, %r186, 4;
	add.s64 	%rd121, %rd4, %rd120;
	ld.global.f32 	%f78, [%rd121];
	fma.rn.f32 	%f79, %f77, %f78, %f167;
	st.global.f32 	[%rd15], %f79;
	ld.global.f32 	%f80, [%rd119+4];
	mul.wide.u32 	%rd122, %r1, 4;
	add.s64 	%rd123, %rd121, %rd122;
	ld.global.f32 	%f81, [%rd123];
	fma.rn.f32 	%f82, %f80, %f81, %f79;
	st.global.f32 	[%rd15], %f82;
	ld.global.f32 	%f83, [%rd119+8];
	add.s64 	%rd124, %rd123, %rd122;
	ld.global.f32 	%f84, [%rd124];
	fma.rn.f32 	%f85, %f83, %f84, %f82;
	st.global.f32 	[%rd15], %f85;
	ld.global.f32 	%f86, [%rd119+12];
	add.s64 	%rd125, %rd124, %rd122;
	ld.global.f32 	%f87, [%rd125];
	fma.rn.f32 	%f167, %f86, %f87, %f85;
	st.global.f32 	[%rd15], %f167;
	add.s32 	%r283, %r283, 4;
	setp.ne.s32 	%p50, %r283, %r10;
	mov.u32 	%r284, %r10;
	@%p50 bra 	$L__BB0_70;
$L__BB0_71:
	setp.eq.s32 	%p51, %r9, 0;
	@%p51 bra 	$L__BB0_75;
	setp.eq.s32 	%p52, %r9, 1;
	add.s32 	%r187, %r61, %r284;
	sub.s32 	%r188, %r187, %r62;
	mul.wide.s32 	%rd126, %r188, 4;
	add.s64 	%rd16, %rd2, %rd126;
	ld.global.f32 	%f88, [%rd16];
	add.s32 	%r189, %r2, %r62;
	mad.lo.s32 	%r190, %r284, %r1, %r189;
	mul.wide.s32 	%rd127, %r190, 4;
	add.s64 	%rd17, %rd4, %rd127;
	ld.global.f32 	%f89, [%rd17];
	fma.rn.f32 	%f10, %f88, %f89, %f167;
	st.global.f32 	[%rd15], %f10;
	@%p52 bra 	$L__BB0_75;
	setp.eq.s32 	%p53, %r9, 2;
	ld.global.f32 	%f90, [%rd16+4];
	mul.wide.u32 	%rd128, %r1, 4;
	add.s64 	%rd18, %rd17, %rd128;
	ld.global.f32 	%f91, [%rd18];
	fma.rn.f32 	%f11, %f90, %f91, %f10;
	st.global.f32 	[%rd15], %f11;
	@%p53 bra 	$L__BB0_75;
	ld.global.f32 	%f92, [%rd16+8];
	mul.wide.u32 	%rd129, %r1, 4;
	add.s64 	%rd130, %rd18, %rd129;
	ld.global.f32 	%f93, [%rd130];
	fma.rn.f32 	%f94, %f92, %f93, %f11;
	st.global.f32 	[%rd15], %f94;
$L__BB0_75:
	add.s32 	%r282, %r282, %r6;
	setp.lt.s32 	%p54, %r282, %r5;
	@%p54 bra 	$L__BB0_68;
$L__BB0_76:
	setp.eq.s32 	%p55, %r258, 0;
	bar.sync 	0;
	mov.u32 	%r286, %r4;
	@%p55 bra 	$L__BB0_77;
	bra.uni 	$L__BB0_79;
$L__BB0_77:
	mov.u32 	%r285, %r4;
$L__BB0_78:
	add.s32 	%r192, %r285, %r2;
	mul.wide.s32 	%rd134, %r192, 4;
	add.s64 	%rd135, %rd2, %rd134;
	ld.global.f32 	%f96, [%rd135];
	add.s64 	%rd136, %rd4, %rd134;
	st.global.f32 	[%rd136], %f96;
	add.s32 	%r285, %r285, %r6;
	setp.lt.s32 	%p57, %r285, %r5;
	@%p57 bra 	$L__BB0_78;
	bra.uni 	$L__BB0_80;
$L__BB0_79:
	add.s32 	%r191, %r286, %r2;
	mul.wide.s32 	%rd131, %r191, 4;
	add.s64 	%rd132, %rd1, %rd131;
	ld.global.f32 	%f95, [%rd132];
	add.s64 	%rd133, %rd4, %rd131;
	st.global.f32 	[%rd133], %f95;
	add.s32 	%r286, %r286, %r6;
	setp.lt.s32 	%p56, %r286, %r5;
	@%p56 bra 	$L__BB0_79;
$L__BB0_80:
	mov.u32 	%r287, %r4;
$L__BB0_81:
	add.s32 	%r193, %r287, %r2;
	mul.wide.s32 	%rd137, %r193, 4;
	add.s64 	%rd138, %rd6, %rd137;
	ld.global.f32 	%f97, [%rd138];
	add.s64 	%rd139, %rd5, %rd137;
	st.global.f32 	[%rd139], %f97;
	add.s32 	%r287, %r287, %r6;
	setp.lt.s32 	%p58, %r287, %r5;
	@%p58 bra 	$L__BB0_81;
	bar.sync 	0;
	add.s32 	%r258, %r258, 1;
	add.s32 	%r194, %r1, -1;
	setp.eq.s32 	%p59, %r258, %r194;
	mov.u32 	%r288, %r4;
	@%p59 bra 	$L__BB0_83;
	bra.uni 	$L__BB0_7;
$L__BB0_83:
	add.s32 	%r195, %r288, %r2;
	mul.wide.s32 	%rd140, %r195, 4;
	add.s64 	%rd141, %rd2, %rd140;
	mov.b32 	%r196, 0;
	st.global.u32 	[%rd141], %r196;
	add.s32 	%r288, %r288, %r6;
	setp.lt.s32 	%p60, %r288, %r5;
	@%p60 bra 	$L__BB0_83;
	setp.lt.s32 	%p61, %r1, 1;
	@%p61 bra 	$L__BB0_89;
	mov.b32 	%r289, 0;
$L__BB0_86:
	add.s32 	%r77, %r289, %r2;
	mad.lo.s32 	%r78, %r289, %r1, %r2;
	mov.u32 	%r290, %r4;
$L__BB0_87:
	rem.s32 	%r198, %r290, %r1;
	add.s32 	%r199, %r77, %r290;
	sub.s32 	%r200, %r199, %r198;
	mul.wide.s32 	%rd142, %r200, 4;
	add.s64 	%rd143, %rd4, %rd142;
	ld.global.f32 	%f98, [%rd143];
	add.s32 	%r201, %r78, %r198;
	mul.wide.s32 	%rd144, %r201, 4;
	add.s64 	%rd145, %rd3, %rd144;
	ld.global.f32 	%f99, [%rd145];
	add.s32 	%r202, %r290, %r2;
	mul.wide.s32 	%rd146, %r202, 4;
	add.s64 	%rd147, %rd2, %rd146;
	ld.global.f32 	%f100, [%rd147];
	fma.rn.f32 	%f101, %f98, %f99, %f100;
	st.global.f32 	[%rd147], %f101;
	add.s32 	%r290, %r290, %r6;
	setp.lt.s32 	%p62, %r290, %r5;
	@%p62 bra 	$L__BB0_87;
	add.s32 	%r289, %r289, 1;
	setp.ne.s32 	%p63, %r289, %r1;
	@%p63 bra 	$L__BB0_86;
$L__BB0_89:
	bar.sync 	0;
	mov.u32 	%r291, %r4;
$L__BB0_90:
	add.s32 	%r203, %r291, %r2;
	mul.wide.s32 	%rd148, %r203, 4;
	add.s64 	%rd149, %rd4, %rd148;
	ld.global.f32 	%f102, [%rd149];
	div.s32 	%r204, %r291, %r1;
	mul.lo.s32 	%r205, %r204, %r1;
	sub.s32 	%r206, %r291, %r205;
	add.s32 	%r207, %r204, %r2;
	mad.lo.s32 	%r208, %r206, %r1, %r207;
	mul.wide.s32 	%rd150, %r208, 4;
	add.s64 	%rd151, %rd6, %rd150;
	st.global.f32 	[%rd151], %f102;
	add.s32 	%r291, %r291, %r6;
	setp.lt.s32 	%p64, %r291, %r5;
	@%p64 bra 	$L__BB0_90;
	bar.sync 	0;
	mov.u32 	%r292, %r4;
$L__BB0_92:
	ld.param.u64 	%rd219, [_Z8block_QRPfS_S_S_S_S_S_S_S_PiS_PKiS2_S2__param_8];
	setp.lt.s32 	%p65, %r1, 1;
	add.s32 	%r85, %r292, %r2;
	cvta.to.global.u64 	%rd152, %rd219;
	mul.wide.s32 	%rd153, %r85, 4;
	add.s64 	%rd19, %rd152, %rd153;
	mov.b32 	%r209, 0;
	st.global.u32 	[%rd19], %r209;
	@%p65 bra 	$L__BB0_100;
	add.s32 	%r211, %r1, -1;
	setp.lt.u32 	%p66, %r211, 3;
	rem.s32 	%r86, %r292, %r1;
	mov.b32 	%r294, 0;
	mov.f32 	%f169, 0f00000000;
	@%p66 bra 	$L__BB0_96;
	mov.b32 	%r293, 0;
	mov.f32 	%f169, 0f00000000;
$L__BB0_95:
	add.s32 	%r213, %r85, %r293;
	sub.s32 	%r214, %r213, %r86;
	mul.wide.s32 	%rd154, %r214, 4;
	add.s64 	%rd155, %rd7, %rd154;
	ld.global.f32 	%f105, [%rd155];
	add.s32 	%r215, %r2, %r86;
	mad.lo.s32 	%r216, %r293, %r1, %r215;
	mul.wide.s32 	%rd156, %r216, 4;
	add.s64 	%rd157, %rd6, %rd156;
	ld.global.f32 	%f106, [%rd157];
	fma.rn.f32 	%f107, %f105, %f106, %f169;
	st.global.f32 	[%rd19], %f107;
	ld.global.f32 	%f108, [%rd155+4];
	mul.wide.u32 	%rd158, %r1, 4;
	add.s64 	%rd159, %rd157, %rd158;
	ld.global.f32 	%f109, [%rd159];
	fma.rn.f32 	%f110, %f108, %f109, %f107;
	st.global.f32 	[%rd19], %f110;
	ld.global.f32 	%f111, [%rd155+8];
	add.s64 	%rd160, %rd159, %rd158;
	ld.global.f32 	%f112, [%rd160];
	fma.rn.f32 	%f113, %f111, %f112, %f110;
	st.global.f32 	[%rd19], %f113;
	ld.global.f32 	%f114, [%rd155+12];
	add.s64 	%rd161, %rd160, %rd158;
	ld.global.f32 	%f115, [%rd161];
	fma.rn.f32 	%f169, %f114, %f115, %f113;
	st.global.f32 	[%rd19], %f169;
	add.s32 	%r293, %r293, 4;
	setp.ne.s32 	%p67, %r293, %r10;
	mov.u32 	%r294, %r10;
	@%p67 bra 	$L__BB0_95;
$L__BB0_96:
	setp.eq.s32 	%p68, %r9, 0;
	@%p68 bra 	$L__BB0_100;
	setp.eq.s32 	%p69, %r9, 1;
	add.s32 	%r217, %r85, %r294;
	sub.s32 	%r218, %r217, %r86;
	mul.wide.s32 	%rd162, %r218, 4;
	add.s64 	%rd20, %rd7, %rd162;
	ld.global.f32 	%f116, [%rd20];
	add.s32 	%r219, %r2, %r86;
	mad.lo.s32 	%r220, %r294, %r1, %r219;
	mul.wide.s32 	%rd163, %r220, 4;
	add.s64 	%rd21, %rd6, %rd163;
	ld.global.f32 	%f117, [%rd21];
	fma.rn.f32 	%f15, %f116, %f117, %f169;
	st.global.f32 	[%rd19], %f15;
	@%p69 bra 	$L__BB0_100;
	setp.eq.s32 	%p70, %r9, 2;
	ld.global.f32 	%f118, [%rd20+4];
	mul.wide.u32 	%rd164, %r1, 4;
	add.s64 	%rd22, %rd21, %rd164;
	ld.global.f32 	%f119, [%rd22];
	fma.rn.f32 	%f16, %f118, %f119, %f15;
	st.global.f32 	[%rd19], %f16;
	@%p70 bra 	$L__BB0_100;
	ld.global.f32 	%f120, [%rd20+8];
	mul.wide.u32 	%rd165, %r1, 4;
	add.s64 	%rd166, %rd22, %rd165;
	ld.global.f32 	%f121, [%rd166];
	fma.rn.f32 	%f122, %f120, %f121, %f16;
	st.global.f32 	[%rd19], %f122;
$L__BB0_100:
	add.s32 	%r292, %r292, %r6;
	setp.lt.s32 	%p71, %r292, %r5;
	@%p71 bra 	$L__BB0_92;
	bar.sync 	0;
	mov.u32 	%r295, %r4;
$L__BB0_102:
	ld.param.u64 	%rd220, [_Z8block_QRPfS_S_S_S_S_S_S_S_PiS_PKiS2_S2__param_8];
	add.s32 	%r221, %r295, %r2;
	cvta.to.global.u64 	%rd167, %rd220;
	mul.wide.s32 	%rd168, %r221, 4;
	add.s64 	%rd169, %rd167, %rd168;
	ld.global.f32 	%f123, [%rd169];
	add.s64 	%rd170, %rd7, %rd168;
	st.global.f32 	[%rd170], %f123;
	add.s32 	%r295, %r295, %r6;
	setp.lt.s32 	%p72, %r295, %r5;
	@%p72 bra 	$L__BB0_102;
	bar.sync 	0;
	mov.u32 	%r296, %r4;
$L__BB0_104:
	ld.param.u64 	%rd221, [_Z8block_QRPfS_S_S_S_S_S_S_S_PiS_PKiS2_S2__param_8];
	setp.lt.s32 	%p73, %r1, 1;
	add.s32 	%r94, %r296, %r2;
	cvta.to.global.u64 	%rd171, %rd221;
	mul.wide.s32 	%rd172, %r94, 4;
	add.s64 	%rd23, %rd171, %rd172;
	mov.b32 	%r222, 0;
	st.global.u32 	[%rd23], %r222;
	@%p73 bra 	$L__BB0_112;
	add.s32 	%r224, %r1, -1;
	setp.lt.u32 	%p74, %r224, 3;
	rem.s32 	%r95, %r296, %r1;
	mov.b32 	%r298, 0;
	mov.f32 	%f171, 0f00000000;
	@%p74 bra 	$L__BB0_108;
	mov.b32 	%r297, 0;
	mov.f32 	%f171, 0f00000000;
$L__BB0_107:
	add.s32 	%r226, %r94, %r297;
	sub.s32 	%r227, %r226, %r95;
	mul.wide.s32 	%rd173, %r227, 4;
	add.s64 	%rd174, %rd2, %rd173;
	ld.global.f32 	%f126, [%rd174];
	add.s32 	%r228, %r2, %r95;
	mad.lo.s32 	%r229, %r297, %r1, %r228;
	mul.wide.s32 	%rd175, %r229, 4;
	add.s64 	%rd176, %rd6, %rd175;
	ld.global.f32 	%f127, [%rd176];
	fma.rn.f32 	%f128, %f126, %f127, %f171;
	st.global.f32 	[%rd23], %f128;
	ld.global.f32 	%f129, [%rd174+4];
	mul.wide.u32 	%rd177, %r1, 4;
	add.s64 	%rd178, %rd176, %rd177;
	ld.global.f32 	%f130, [%rd178];
	fma.rn.f32 	%f131, %f129, %f130, %f128;
	st.global.f32 	[%rd23], %f131;
	ld.global.f32 	%f132, [%rd174+8];
	add.s64 	%rd179, %rd178, %rd177;
	ld.global.f32 	%f133, [%rd179];
	fma.rn.f32 	%f134, %f132, %f133, %f131;
	st.global.f32 	[%rd23], %f134;
	ld.global.f32 	%f135, [%rd174+12];
	add.s64 	%rd180, %rd179, %rd177;
	ld.global.f32 	%f136, [%rd180];
	fma.rn.f32 	%f171, %f135, %f136, %f134;
	st.global.f32 	[%rd23], %f171;
	add.s32 	%r297, %r297, 4;
	setp.ne.s32 	%p75, %r297, %r10;
	mov.u32 	%r298, %r10;
	@%p75 bra 	$L__BB0_107;
$L__BB0_108:
	setp.eq.s32 	%p76, %r9, 0;
	@%p76 bra 	$L__BB0_112;
	setp.eq.s32 	%p77, %r9, 1;
	add.s32 	%r230, %r94, %r298;
	sub.s32 	%r231, %r230, %r95;
	mul.wide.s32 	%rd181, %r231, 4;
	add.s64 	%rd24, %rd2, %rd181;
	ld.global.f32 	%f137, [%rd24];
	add.s32 	%r232, %r2, %r95;
	mad.lo.s32 	%r233, %r298, %r1, %r232;
	mul.wide.s32 	%rd182, %r233, 4;
	add.s64 	%rd25, %rd6, %rd182;
	ld.global.f32 	%f138, [%rd25];
	fma.rn.f32 	%f20, %f137, %f138, %f171;
	st.global.f32 	[%rd23], %f20;
	@%p77 bra 	$L__BB0_112;
	setp.eq.s32 	%p78, %r9, 2;
	ld.global.f32 	%f139, [%rd24+4];
	mul.wide.u32 	%rd183, %r1, 4;
	add.s64 	%rd26, %rd25, %rd183;
	ld.global.f32 	%f140, [%rd26];
	fma.rn.f32 	%f21, %f139, %f140, %f20;
	st.global.f32 	[%rd23], %f21;
	@%p78 bra 	$L__BB0_112;
	ld.global.f32 	%f141, [%rd24+8];
	mul.wide.u32 	%rd184, %r1, 4;
	add.s64 	%rd185, %rd26, %rd184;
	ld.global.f32 	%f142, [%rd185];
	fma.rn.f32 	%f143, %f141, %f142, %f21;
	st.global.f32 	[%rd23], %f143;
$L__BB0_112:
	add.s32 	%r296, %r296, %r6;
	setp.lt.s32 	%p79, %r296, %r5;
	@%p79 bra 	$L__BB0_104;
	ld.param.u64 	%rd223, [_Z8block_QRPfS_S_S_S_S_S_S_S_PiS_PKiS2_S2__param_9];
	cvta.to.global.u64 	%rd186, %rd223;
	mov.u32 	%r234, %ctaid.x;
	mul.wide.u32 	%rd187, %r234, 4;
	add.s64 	%rd27, %rd186, %rd187;
	mov.b32 	%r235, 1;
	st.global.u32 	[%rd27], %r235;
	bar.sync 	0;
	mov.u32 	%r299, %r4;
$L__BB0_114:
	ld.param.u64 	%rd222, [_Z8block_QRPfS_S_S_S_S_S_S_S_PiS_PKiS2_S2__param_8];
	cvta.to.global.u64 	%rd28, %rd222;
	div.s32 	%r236, %r299, %r1;
	mul.lo.s32 	%r237, %r236, %r1;
	sub.s32 	%r238, %r299, %r237;
	setp.ne.s32 	%p80, %r236, %r238;
	@%p80 bra 	$L__BB0_117;
	add.s32 	%r239, %r299, %r2;
	mul.wide.s32 	%rd188, %r239, 4;
	add.s64 	%rd189, %rd3, %rd188;
	ld.global.f32 	%f144, [%rd189];
	add.s64 	%rd190, %rd28, %rd188;
	ld.global.f32 	%f145, [%rd190];
	div.rn.f32 	%f146, %f144, %f145;
	setp.equ.f32 	%p81, %f146, 0f3F800000;
	@%p81 bra 	$L__BB0_117;
	mov.b32 	%r240, 0;
	st.global.u32 	[%rd27], %r240;
$L__BB0_117:
	add.s32 	%r299, %r299, %r6;
	setp.lt.s32 	%p82, %r299, %r5;
	@%p82 bra 	$L__BB0_114;
	bar.sync 	0;
	ld.global.u32 	%r241, [%rd27];
	setp.ne.s32 	%p83, %r241, 0;
	@%p83 bra 	$L__BB0_121;
	mov.u32 	%r300, %r4;
$L__BB0_120:
	add.s32 	%r242, %r300, %r2;
	mul.wide.s32 	%rd191, %r242, 4;
	add.s64 	%rd192, %rd28, %rd191;
	ld.global.f32 	%f147, [%rd192];
	add.s64 	%rd193, %rd6, %rd191;
	st.global.f32 	[%rd193], %f147;
	add.s64 	%rd194, %rd5, %rd191;
	st.global.f32 	[%rd194], %f147;
	ld.global.f32 	%f148, [%rd192];
	add.s64 	%rd195, %rd4, %rd191;
	st.global.f32 	[%rd195], %f148;
	add.s64 	%rd196, %rd3, %rd191;
	st.global.f32 	[%rd196], %f148;
	add.s32 	%r300, %r300, %r6;
	setp.lt.s32 	%p84, %r300, %r5;
	@%p84 bra 	$L__BB0_120;
$L__BB0_121:
	bar.sync 	0;
	ld.global.u32 	%r243, [%rd27];
	setp.eq.s32 	%p85, %r243, 0;
	setp.lt.u32 	%p86, %r257, 199;
	and.pred  	%p87, %p85, %p86;
	add.s32 	%r257, %r257, 1;
	@%p87 bra 	$L__BB0_5;
	setp.ge.u32 	%p88, %r4, %r1;
	@%p88 bra 	$L__BB0_124;
	mad.lo.s32 	%r244, %r1, %r4, %r4;
	add.s32 	%r245, %r244, %r2;
	mul.wide.u32 	%rd197, %r245, 4;
	add.s64 	%rd198, %rd28, %rd197;
	ld.global.f32 	%f149, [%rd198];
	add.s32 	%r246, %r3, %r4;
	mul.wide.u32 	%rd199, %r246, 4;
	add.s64 	%rd200, %rd8, %rd199;
	st.global.f32 	[%rd200], %f149;
$L__BB0_124:
	setp.ne.s32 	%p89, %r4, 0;
	@%p89 bra 	$L__BB0_139;
	setp.lt.s32 	%p90, %r1, 2;
	@%p90 bra 	$L__BB0_139;
	add.s32 	%r105, %r3, %r1;
	and.b32  	%r247, %r1, 2147483644;
	neg.s32 	%r106, %r247;
	shl.b32 	%r107, %r1, 2;
	add.s32 	%r108, %r1, -1;
	add.s32 	%r109, %r3, %r108;
	mul.wide.u32 	%rd33, %r1, 4;
	mov.u32 	%r301, %r3;
$L__BB0_127:
	add.s32 	%r111, %r301, 1;
	setp.ge.s32 	%p91, %r111, %r105;
	@%p91 bra 	$L__BB0_138;
	mul.wide.s32 	%rd201, %r301, 4;
	add.s64 	%rd29, %rd8, %rd201;
	sub.s32 	%r112, %r301, %r3;
	rem.s32 	%r249, %r112, %r1;
	add.s32 	%r114, %r2, %r249;
	mov.u32 	%r302, %r111;
$L__BB0_129:
	ld.global.f32 	%f22, [%rd29];
	mul.wide.s32 	%rd202, %r302, 4;
	add.s64 	%rd30, %rd8, %rd202;
	ld.global.f32 	%f23, [%rd30];
	setp.leu.f32 	%p92, %f22, %f23;
	@%p92 bra 	$L__BB0_137;
	setp.lt.u32 	%p93, %r108, 3;
	st.global.f32 	[%rd29], %f23;
	st.global.f32 	[%rd30], %f22;
	sub.s32 	%r250, %r302, %r3;
	rem.s32 	%r251, %r250, %r1;
	add.s32 	%r115, %r2, %r251;
	mov.b32 	%r306, 0;
	@%p93 bra 	$L__BB0_133;
	mov.u32 	%r303, %r114;
	mov.u32 	%r304, %r115;
	mov.u32 	%r305, %r106;
$L__BB0_132:
	mul.wide.s32 	%rd203, %r303, 4;
	add.s64 	%rd204, %rd7, %rd203;
	ld.global.f32 	%f150, [%rd204];
	mul.wide.s32 	%rd205, %r304, 4;
	add.s64 	%rd206, %rd7, %rd205;
	ld.global.f32 	%f151, [%rd206];
	st.global.f32 	[%rd204], %f151;
	st.global.f32 	[%rd206], %f150;
	add.s64 	%rd208, %rd204, %rd33;
	ld.global.f32 	%f152, [%rd208];
	add.s64 	%rd209, %rd206, %rd33;
	ld.global.f32 	%f153, [%rd209];
	st.global.f32 	[%rd208], %f153;
	st.global.f32 	[%rd209], %f152;
	add.s64 	%rd210, %rd208, %rd33;
	ld.global.f32 	%f154, [%rd210];
	add.s64 	%rd211, %rd209, %rd33;
	ld.global.f32 	%f155, [%rd211];
	st.global.f32 	[%rd210], %f155;
	st.global.f32 	[%rd211], %f154;
	add.s64 	%rd212, %rd210, %rd33;
	ld.global.f32 	%f156, [%rd212];
	add.s64 	%rd213, %rd211, %rd33;
	ld.global.f32 	%f157, [%rd213];
	st.global.f32 	[%rd212], %f157;
	st.global.f32 	[%rd213], %f156;
	add.s32 	%r305, %r305, 4;
	add.s32 	%r304, %r304, %r107;
	add.s32 	%r303, %r303, %r107;
	setp.ne.s32 	%p94, %r305, 0;
	mov.u32 	%r306, %r10;
	@%p94 bra 	$L__BB0_132;
$L__BB0_133:
	setp.eq.s32 	%p95, %r9, 0;
	@%p95 bra 	$L__BB0_137;
	setp.eq.s32 	%p96, %r9, 1;
	mul.lo.s32 	%r252, %r306, %r1;
	add.s32 	%r253, %r252, %r114;
	mul.wide.s32 	%rd214, %r253, 4;
	add.s64 	%rd31, %rd7, %rd214;
	ld.global.f32 	%f158, [%rd31];
	add.s32 	%r254, %r252, %r115;
	mul.wide.s32 	%rd215, %r254, 4;
	add.s64 	%rd32, %rd7, %rd215;
	ld.global.f32 	%f159, [%rd32];
	st.global.f32 	[%rd31], %f159;
	st.global.f32 	[%rd32], %f158;
	@%p96 bra 	$L__BB0_137;
	setp.eq.s32 	%p97, %r9, 2;
	add.s64 	%rd34, %rd31, %rd33;
	ld.global.f32 	%f160, [%rd34];
	add.s64 	%rd35, %rd32, %rd33;
	ld.global.f32 	%f161, [%rd35];
	st.global.f32 	[%rd34], %f161;
	st.global.f32 	[%rd35], %f160;
	@%p97 bra 	$L__BB0_137;
	add.s64 	%rd216, %rd34, %rd33;
	ld.global.f32 	%f162, [%rd216];
	add.s64 	%rd217, %rd35, %rd33;
	ld.global.f32 	%f163, [%rd217];
	st.global.f32 	[%rd216], %f163;
	st.global.f32 	[%rd217], %f162;
$L__BB0_137:
	add.s32 	%r302, %r302, 1;
	setp.ne.s32 	%p98, %r302, %r105;
	@%p98 bra 	$L__BB0_129;
$L__BB0_138:
	setp.lt.s32 	%p99, %r111, %r109;
	mov.u32 	%r301, %r111;
	@%p99 bra 	$L__BB0_127;
$L__BB0_139:
	ret;

}


// ===== COMPILED SASS (sm_100) =====

	.target	sm_100

	.elftype	@"ET_EXEC"


//--------------------- .note.nv.tkinfo           --------------------------
	.section	.note.nv.tkinfo,"",@"SHT_NOTE"
	.sectionflags	@"SHF_NOTE_NV_TKINFO"
	.tkinfo
        /*0018*/ 	.word	0x00000002
        /*0030*/ 	.string	""
        /*0030*/ 	.string	"ptxas"
        /*0030*/ 	.string	"Cuda compilation tools, release 13.0, V13.0.88"
        /*0030*/ 	.string	"Build cuda_13.0.r13.0/compiler.36424714_0"
        /*0030*/ 	.string	"-arch sm_100 -m 64 "



//--------------------- .note.nv.cuinfo           --------------------------
	.section	.note.nv.cuinfo,"",@"SHT_NOTE"
	.sectionflags	@"SHF_NOTE_NV_CUINFO"
        /*0018*/ 	.short	0x0002
        /*001a*/ 	.short	0x0064
        /*001c*/ 	.short	0x0082
	.zero		2


//--------------------- .nv.info                  --------------------------
	.section	.nv.info,"",@"SHT_CUDA_INFO"
	.align	4


	//----- nvinfo : EIATTR_REGCOUNT
	.align		4
        /*0000*/ 	.byte	0x04, 0x2f
        /*0002*/ 	.short	(.L_1 - .L_0)
	.align		4
.L_0:
        /*0004*/ 	.word	index@(_Z8block_QRPfS_S_S_S_S_S_S_S_PiS_PKiS2_S2_)
        /*0008*/ 	.word	0x00000020


	//----- nvinfo : EIATTR_FRAME_SIZE
	.align		4
.L_1:
        /*000c*/ 	.byte	0x04, 0x11
        /*000e*/ 	.short	(.L_3 - .L_2)
	.align		4
.L_2:
        /*0010*/ 	.word	index@($__internal_1_$__cuda_sm3x_div_rn_noftz_f32_slowpath)
        /*0014*/ 	.word	0x00000000


	//----- nvinfo : EIATTR_FRAME_SIZE
	.align		4
.L_3:
        /*0018*/ 	.byte	0x04, 0x11
        /*001a*/ 	.short	(.L_5 - .L_4)
	.align		4
.L_4:
        /*001c*/ 	.word	index@($__internal_0_$__cuda_sm20_sqrt_rn_f32_slowpath)
        /*0020*/ 	.word	0x00000000


	//----- nvinfo : EIATTR_FRAME_SIZE
	.align		4
.L_5:
        /*0024*/ 	.byte	0x04, 0x11
        /*0026*/ 	.short	(.L_7 - .L_6)
	.align		4
.L_6:
        /*0028*/ 	.word	index@(_Z8block_QRPfS_S_S_S_S_S_S_S_PiS_PKiS2_S2_)
        /*002c*/ 	.word	0x00000000


	//----- nvinfo : EIATTR_MIN_STACK_SIZE
	.align		4
.L_7:
        /*0030*/ 	.byte	0x04, 0x12
        /*0032*/ 	.short	(.L_9 - .L_8)
	.align		4
.L_8:
        /*0034*/ 	.word	index@(_Z8block_QRPfS_S_S_S_S_S_S_S_PiS_PKiS2_S2_)
        /*0038*/ 	.word	0x00000000
.L_9:


//--------------------- .nv.compat                --------------------------
	.section	.nv.compat,"",@"SHT_CUDA_COMPAT_INFO"
	.align	4
        /*0000*/ 	.byte	0x02, 0x09, 0x00, 0x00, 0x02, 0x02, 0x01, 0x00, 0x02, 0x05, 0x05, 0x00, 0x03, 0x07, 0x01, 0x01
        /*0010*/ 	.byte	0x02, 0x03, 0x00, 0x00, 0x02, 0x06, 0x01, 0x00, 0x04, 0x0b, 0x08, 0x00, 0x01, 0x00, 0x00, 0x00
        /*0020*/ 	.byte	0x00, 0x00, 0x00, 0x00


//--------------------- .nv.info._Z8block_QRPfS_S_S_S_S_S_S_S_PiS_PKiS2_S2_ --------------------------
	.section	.nv.info._Z8block_QRPfS_S_S_S_S_S_S_S_PiS_PKiS2_S2_,"",@"SHT_CUDA_INFO"
	.sectionflags	@""
	.align	4


	//----- nvinfo : EIATTR_CUDA_API_VERSION
	.align		4
        /*0000*/ 	.byte	0x04, 0x37
        /*0002*/ 	.short	(.L_11 - .L_10)
.L_10:
        /*0004*/ 	.word	0x00000082


	//----- nvinfo : EIATTR_KPARAM_INFO
	.align		4
.L_11:
        /*0008*/ 	.byte	0x04, 0x17
        /*000a*/ 	.short	(.L_13 - .L_12)
.L_12:
        /*000c*/ 	.word	0x00000000
        /*0010*/ 	.short	0x000d
        /*0012*/ 	.short	0x0068
        /*0014*/ 	.byte	0x00, 0xf5, 0x21, 0x00


	//----- nvinfo : EIATTR_KPARAM_INFO
	.align		4
.L_13:
        /*0018*/ 	.byte	0x04, 0x17
        /*001a*/ 	.short	(.L_15 - .L_14)
.L_14:
        /*001c*/ 	.word	0x00000000
        /*0020*/ 	.short	0x000c
        /*0022*/ 	.short	0x0060
        /*0024*/ 	.byte	0x00, 0xf5, 0x21, 0x00


	//----- nvinfo : EIATTR_KPARAM_INFO
	.align		4
.L_15:
        /*0028*/ 	.byte	0x04, 0x17
        /*002a*/ 	.short	(.L_17 - .L_16)
.L_16:
        /*002c*/ 	.word	0x00000000
        /*0030*/ 	.short	0x000b
        /*0032*/ 	.short	0x0058
        /*0034*/ 	.byte	0x00, 0xf5, 0x21, 0x00


	//----- nvinfo : EIATTR_KPARAM_INFO
	.align		4
.L_17:
        /*0038*/ 	.byte	0x04, 0x17
        /*003a*/ 	.short	(.L_19 - .L_18)
.L_18:
        /*003c*/ 	.word	0x00000000
        /*0040*/ 	.short	0x000a
        /*0042*/ 	.short	0x0050
        /*0044*/ 	.byte	0x00, 0xf5, 0x21, 0x00


	//----- nvinfo : EIATTR_KPARAM_INFO
	.align		4
.L_19:
        /*0048*/ 	.byte	0x04, 0x17
        /*004a*/ 	.short	(.L_21 - .L_20)
.L_20:
        /*004c*/ 	.word	0x00000000
        /*0050*/ 	.short	0x0009
        /*0052*/ 	.short	0x0048
        /*0054*/ 	.byte	0x00, 0xf5, 0x21, 0x00


	//----- nvinfo : EIATTR_KPARAM_INFO
	.align		4
.L_21:
        /*0058*/ 	.byte	0x04, 0x17
        /*005a*/ 	.short	(.L_23 - .L_22)
.L_22:
        /*005c*/ 	.word	0x00000000
        /*0060*/ 	.short	0x0008
        /*0062*/ 	.short	0x0040
        /*0064*/ 	.byte	0x00, 0xf5, 0x21, 0x00


	//----- nvinfo : EIATTR_KPARAM_INFO
	.align		4
.L_23:
        /*0068*/ 	.byte	0x04, 0x17
        /*006a*/ 	.short	(.L_25 - .L_24)
.L_24:
        /*006c*/ 	.word	0x00000000
        /*0070*/ 	.short	0x0007
        /*0072*/ 	.short	0x0038
        /*0074*/ 	.byte	0x00, 0xf5, 0x21, 0x00


	//----- nvinfo : EIATTR_KPARAM_INFO
	.align		4
.L_25:
        /*0078*/ 	.byte	0x04, 0x17
        /*007a*/ 	.short	(.L_27 - .L_26)
.L_26:
        /*007c*/ 	.word	0x00000000
        /*0080*/ 	.short	0x0006
        /*0082*/ 	.short	0x0030
        /*0084*/ 	.byte	0x00, 0xf5, 0x21, 0x00


	//----- nvinfo : EIATTR_KPARAM_INFO
	.align		4
.L_27:
        /*0088*/ 	.byte	0x04, 0x17
        /*008a*/ 	.short	(.L_29 - .L_28)
.L_28:
        /*008c*/ 	.word	0x00000000
        /*0090*/ 	.short	0x0005
        /*0092*/ 	.short	0x0028
        /*0094*/ 	.byte	0x00, 0xf5, 0x21, 0x00


	//----- nvinfo : EIATTR_KPARAM_INFO
	.align		4
.L_29:
        /*0098*/ 	.byte	0x04, 0x17
        /*009a*/ 	.short	(.L_31 - .L_30)
.L_30:
        /*009c*/ 	.word	0x00000000
        /*00a0*/ 	.short	0x0004
        /*00a2*/ 	.short	0x0020
        /*00a4*/ 	.byte	0x00, 0xf5, 0x21, 0x00


	//----- nvinfo : EIATTR_KPARAM_INFO
	.align		4
.L_31:
        /*00a8*/ 	.byte	0x04, 0x17
        /*00aa*/ 	.short	(.L_33 - .L_32)
.L_32:
        /*00ac*/ 	.word	0x00000000
        /*00b0*/ 	.short	0x0003
        /*00b2*/ 	.short	0x0018
        /*00b4*/ 	.byte	0x00, 0xf5, 0x21, 0x00


	//----- nvinfo : EIATTR_KPARAM_INFO
	.align		4
.L_33:
        /*00b8*/ 	.byte	0x04, 0x17
        /*00ba*/ 	.short	(.L_35 - .L_34)
.L_34:
        /*00bc*/ 	.word	0x00000000
        /*00c0*/ 	.short	0x0002
        /*00c2*/ 	.short	0x0010
        /*00c4*/ 	.byte	0x00, 0xf5, 0x21, 0x00


	//----- nvinfo : EIATTR_KPARAM_INFO
	.align		4
.L_35:
        /*00c8*/ 	.byte	0x04, 0x17
        /*00ca*/ 	.short	(.L_37 - .L_36)
.L_36:
        /*00cc*/ 	.word	0x00000000
        /*00d0*/ 	.short	0x0001
        /*00d2*/ 	.short	0x0008
        /*00d4*/ 	.byte	0x00, 0xf5, 0x21, 0x00


	//----- nvinfo : EIATTR_KPARAM_INFO
	.align		4
.L_37:
        /*00d8*/ 	.byte	0x04, 0x17
        /*00da*/ 	.short	(.L_39 - .L_38)
.L_38:
        /*00dc*/ 	.word	0x00000000
        /*00e0*/ 	.short	0x0000
        /*00e2*/ 	.short	0x0000
        /*00e4*/ 	.byte	0x00, 0xf5, 0x21, 0x00


	//----- nvinfo : EIATTR_SPARSE_MMA_MASK
	.align		4
.L_39:
        /*00e8*/ 	.byte	0x03, 0x50
        /*00ea*/ 	.short	0x0000


	//----- nvinfo : EIATTR_MAXREG_COUNT
	.align		4
        /*00ec*/ 	.byte	0x03, 0x1b
        /*00ee*/ 	.short	0x00ff


	//----- nvinfo : EIATTR_NUM_BARRIERS
	.align		4
        /*00f0*/ 	.byte	0x02, 0x4c
        /*00f2*/ 	.byte	0x01
	.zero		1


	//----- nvinfo : EIATTR_MERCURY_ISA_VERSION
	.align		4
        /*00f4*/ 	.byte	0x03, 0x5f
        /*00f6*/ 	.short	0x0101


	//----- nvinfo : EIATTR_VRC_CTA_INIT_COUNT
	.align		4
        /*00f8*/ 	.byte	0x02, 0x4a
	.zero		1
	.zero		1


	//----- nvinfo : EIATTR_EXIT_INSTR_OFFSETS
	.align		4
        /*00fc*/ 	.byte	0x04, 0x1c
        /*00fe*/ 	.short	(.L_41 - .L_40)


	//   ....[0]....
.L_40:
        /*0100*/ 	.word	0x00000130


	//   ....[1]....
        /*0104*/ 	.word	0x000078f0


	//   ....[2]....
        /*0108*/ 	.word	0x00007920


	//   ....[3]....
        /*010c*/ 	.word	0x00009110


	//----- nvinfo : EIATTR_CRS_STACK_SIZE
	.align		4
.L_41:
        /*0110*/ 	.byte	0x04, 0x1e
        /*0112*/ 	.short	(.L_43 - .L_42)
.L_42:
        /*0114*/ 	.word	0x00000000


	//----- nvinfo : EIATTR_CBANK_PARAM_SIZE
	.align		4
.L_43:
        /*0118*/ 	.byte	0x03, 0x19
        /*011a*/ 	.short	0x0070


	//----- nvinfo : EIATTR_PARAM_CBANK
	.align		4
        /*011c*/ 	.byte	0x04, 0x0a
        /*011e*/ 	.short	(.L_45 - .L_44)
	.align		4
.L_44:
        /*0120*/ 	.word	index@(.nv.constant0._Z8block_QRPfS_S_S_S_S_S_S_S_PiS_PKiS2_S2_)
        /*0124*/ 	.short	0x0380
        /*0126*/ 	.short	0x0070


	//----- nvinfo : EIATTR_SW_WAR
	.align		4
.L_45:
        /*0128*/ 	.byte	0x04, 0x36
        /*012a*/ 	.short	(.L_47 - .L_46)
.L_46:
        /*012c*/ 	.word	0x00000008
.L_47:


//--------------------- .nv.callgraph             --------------------------
	.section	.nv.callgraph,"",@"SHT_CUDA_CALLGRAPH"
	.align	4
	.sectionentsize	8
	.align		4
        /*0000*/ 	.word	0x00000000
	.align		4
        /*0004*/ 	.word	0xffffffff
	.align		4
        /*0008*/ 	.word	0x00000000
	.align		4
        /*000c*/ 	.word	0xfffffffe
	.align		4
        /*0010*/ 	.word	0x00000000
	.align		4
        /*0014*/ 	.word	0xfffffffd
	.align		4
        /*0018*/ 	.word	0x00000000
	.align		4
        /*001c*/ 	.word	0xfffffffc


//--------------------- .text._Z8block_QRPfS_S_S_S_S_S_S_S_PiS_PKiS2_S2_ --------------------------
	.section	.text._Z8block_QRPfS_S_S_S_S_S_S_S_PiS_PKiS2_S2_,"ax",@progbits
	.align	128
        .global         _Z8block_QRPfS_S_S_S_S_S_S_S_PiS_PKiS2_S2_
        .type           _Z8block_QRPfS_S_S_S_S_S_S_S_PiS_PKiS2_S2_,@function
        .size           _Z8block_QRPfS_S_S_S_S_S_S_S_PiS_PKiS2_S2_,(.L_x_147 - _Z8block_QRPfS_S_S_S_S_S_S_S_PiS_PKiS2_S2_)
        .other          _Z8block_QRPfS_S_S_S_S_S_S_S_PiS_PKiS2_S2_,@"STO_CUDA_ENTRY STV_DEFAULT"
_Z8block_QRPfS_S_S_S_S_S_S_S_PiS_PKiS2_S2_:
.text._Z8block_QRPfS_S_S_S_S_S_S_S_PiS_PKiS2_S2_:
[----:B------:R-:W-:Y:S01]  /*0000*/  LDC R1, c[0x0][0x37c] ;  /* 0x0000df00ff017b82 */ /* 0x000fe20000000800 */
[----:B------:R-:W0:Y:S07]  /*0010*/  S2R R3, SR_CTAID.X ;  /* 0x0000000000037919 */ /* 0x000e2e0000002500 */
[----:B------:R-:W0:Y:S01]  /*0020*/  LDC.64 R6, c[0x0][0x3d8] ;  /* 0x0000f600ff067b82 */ /* 0x000e220000000a00 */
[----:B------:R-:W1:Y:S07]  /*0030*/  LDCU.64 UR8, c[0x0][0x358] ;  /* 0x00006b00ff0877ac */ /* 0x000e6e0008000a00 */
[----:B------:R-:W2:Y:S08]  /*0040*/  LDC.64 R8, c[0x0][0x3e0] ;  /* 0x0000f800ff087b82 */ /* 0x000eb00000000a00 */
[----:B------:R-:W3:Y:S01]  /*0050*/  LDC.64 R10, c[0x0][0x3e8] ;  /* 0x0000fa00ff0a7b82 */ /* 0x000ee20000000a00 */
[----:B0-----:R-:W-:-:S06]  /*0060*/  IMAD.WIDE.U32 R6, R3, 0x4, R6 ;  /* 0x0000000403067825 */ /* 0x001fcc00078e0006 */
[----:B-1----:R-:W4:Y:S01]  /*0070*/  LDG.E R6, desc[UR8][R6.64] ;  /* 0x0000000806067981 */ /* 0x002f22000c1e1900 */
[----:B--2---:R-:W-:-:S04]  /*0080*/  IMAD.WIDE.U32 R8, R3, 0x4, R8 ;  /* 0x0000000403087825 */ /* 0x004fc800078e0008 */
[----:B---3--:R-:W-:Y:S01]  /*0090*/  IMAD.WIDE.U32 R10, R3, 0x4, R10 ;  /* 0x00000004030a7825 */ /* 0x008fe200078e000a */
[----:B------:R-:W0:Y:S01]  /*00a0*/  LDC.64 R12, c[0x0][0x3c8] ;  /* 0x0000f200ff0c7b82 */ /* 0x000e220000000a00 */
[----:B------:R-:W1:Y:S01]  /*00b0*/  S2R R3, SR_TID.X ;  /* 0x0000000000037919 */ /* 0x000e620000002100 */
[----:B------:R2:W5:Y:S04]  /*00c0*/  LDG.E R4, desc[UR8][R8.64] ;  /* 0x0000000808047981 */ /* 0x000568000c1e1900 */
[----:B------:R2:W5:Y:S04]  /*00d0*/  LDG.E R5, desc[UR8][R10.64] ;  /* 0x000000080a057981 */ /* 0x000568000c1e1900 */
[----:B0-----:R2:W-:Y:S01]  /*00e0*/  STG.E desc[UR8][R12.64], RZ ;  /* 0x000000ff0c007986 */ /* 0x0015e2000c101908 */
[----:B----4-:R-:W-:-:S13]  /*00f0*/  R2UR UR6, R6 ;  /* 0x00000000060672ca */ /* 0x010fda00000e0000 */
[----:B------:R-:W-:-:S05]  /*0100*/  MOV R0, UR6 ;  /* 0x0000000600007c02 */ /* 0x000fca0008000f00 */
[----:B------:R-:W-:-:S05]  /*0110*/  IMAD R6, R0, UR6, RZ ;  /* 0x0000000600067c24 */ /* 0x000fca000f8e02ff */
[----:B-1----:R-:W-:-:S13]  /*0120*/  ISETP.GE.U32.AND P0, PT, R3, R6, PT ;  /* 0x000000060300720c */ /* 0x002fda0003f06070 */
[----:B--2---:R-:W-:Y:S05]  /*0130*/  @P0 EXIT ;  /* 0x000000000000094d */ /* 0x004fea0003800000 */
[----:B------:R-:W-:Y:S01]  /*0140*/  IABS R0, UR6 ;  /* 0x0000000600007c13 */ /* 0x000fe20008000000 */
[----:B------:R-:W0:Y:S01]  /*0150*/  LDC.64 R8, c[0x0][0x3d0] ;  /* 0x0000f400ff087b82 */ /* 0x000e220000000a00 */
[----:B------:R-:W-:Y:S01]  /*0160*/  BSSY.RECONVERGENT B0, `(.L_x_0) ;  /* 0x0000026000007945 */ /* 0x000fe20003800200 */
[----:B------:R-:W-:Y:S01]  /*0170*/  ISETP.NE.AND P0, PT, RZ, UR6, PT ;  /* 0x00000006ff007c0c */ /* 0x000fe2000bf05270 */
[----:B------:R-:W1:Y:S01]  /*0180*/  I2F.RP R2, R0 ;  /* 0x0000000000027306 */ /* 0x000e620000209400 */
[----:B------:R-:W-:Y:S01]  /*0190*/  LOP3.LUT R13, RZ, UR6, RZ, 0x33, !PT ;  /* 0x00000006ff0d7c12 */ /* 0x000fe2000f8e33ff */
[----:B------:R-:W2:Y:S06]  /*01a0*/  LDCU UR5, c[0x0][0x360] ;  /* 0x00006c00ff0577ac */ /* 0x000eac0008000800 */
[----:B-1----:R-:W1:Y:S02]  /*01b0*/  MUFU.RCP R2, R2 ;  /* 0x0000000200027308 */ /* 0x002e640000001000 */
[----:B-1----:R-:W-:-:S06]  /*01c0*/  IADD3 R10, PT, PT, R2, 0xffffffe, RZ ;  /* 0x0ffffffe020a7810 */ /* 0x002fcc0007ffe0ff */
[----:B------:R1:W3:Y:S02]  /*01d0*/  F2I.FTZ.U32.TRUNC.NTZ R11, R10 ;  /* 0x0000000a000b7305 */ /* 0x0002e4000021f000 */
[----:B-1----:R-:W-:Y:S02]  /*01e0*/  HFMA2 R10, -RZ, RZ, 0, 0 ;  /* 0x00000000ff0a7431 */ /* 0x002fe400000001ff */
[----:B---3--:R-:W-:-:S04]  /*01f0*/  IMAD.MOV R7, RZ, RZ, -R11 ;  /* 0x000000ffff077224 */ /* 0x008fc800078e0a0b */
[----:B------:R-:W-:-:S04]  /*0200*/  IMAD R7, R7, R0, RZ ;  /* 0x0000000007077224 */ /* 0x000fc800078e02ff */
[----:B------:R-:W-:Y:S01]  /*0210*/  IMAD.HI.U32 R12, R11, R7, R10 ;  /* 0x000000070b0c7227 */ /* 0x000fe200078e000a */
[----:B0-2---:R-:W-:-:S07]  /*0220*/  MOV R7, R3 ;  /* 0x0000000300077202 */ /* 0x005fce0000000f00 */
.L_x_1:
[----:B------:R-:W-:Y:S01]  /*0230*/  IABS R2, UR6 ;  /* 0x0000000600027c13 */ /* 0x000fe20008000000 */
[----:B0----5:R-:W-:Y:S01]  /*0240*/  IMAD.IADD R15, R4, 0x1, R7 ;  /* 0x00000001040f7824 */ /* 0x021fe200078e0207 */
[----:B------:R-:W-:-:S03]  /*0250*/  IABS R11, R7 ;  /* 0x00000007000b7213 */ /* 0x000fc60000000000 */
[----:B------:R-:W-:Y:S02]  /*0260*/  IMAD.MOV R10, RZ, RZ, -R2 ;  /* 0x000000ffff0a7224 */ /* 0x000fe400078e0a02 */
[----:B------:R-:W-:-:S04]  /*0270*/  IMAD.HI.U32 R2, R12, R11, RZ ;  /* 0x0000000b0c027227 */ /* 0x000fc800078e00ff */
[----:B------:R-:W-:Y:S01]  /*0280*/  IMAD R11, R2, R10, R11 ;  /* 0x0000000a020b7224 */ /* 0x000fe200078e020b */
[----:B------:R-:W-:-:S04]  /*0290*/  IABS R10, UR6 ;  /* 0x00000006000a7c13 */ /* 0x000fc80008000000 */
[----:B------:R-:W-:-:S13]  /*02a0*/  ISETP.GT.U32.AND P2, PT, R0, R11, PT ;  /* 0x0000000b0000720c */ /* 0x000fda0003f44070 */
[----:B------:R-:W-:Y:S02]  /*02b0*/  @!P2 IADD3 R11, PT, PT, R11, -R10, RZ ;  /* 0x8000000a0b0ba210 */ /* 0x000fe40007ffe0ff */
[----:B------:R-:W-:Y:S02]  /*02c0*/  LOP3.LUT R10, R7, UR6, RZ, 0x3c, !PT ;  /* 0x00000006070a7c12 */ /* 0x000fe4000f8e3cff */
[----:B------:R-:W-:Y:S02]  /*02d0*/  ISETP.GE.U32.AND P1, PT, R11, R0, PT ;  /* 0x000000000b00720c */ /* 0x000fe40003f26070 */
[----:B------:R-:W-:Y:S02]  /*02e0*/  ISETP.GE.AND P3, PT, R10, RZ, PT ;  /* 0x000000ff0a00720c */ /* 0x000fe40003f66270 */
[----:B------:R-:W-:-:S09]  /*02f0*/  @!P2 IADD3 R2, PT, PT, R2, 0x1, RZ ;  /* 0x000000010202a810 */ /* 0x000fd20007ffe0ff */
[----:B------:R-:W-:-:S05]  /*0300*/  @P1 VIADD R2, R2, 0x1 ;  /* 0x0000000102021836 */ /* 0x000fca0000000000 */
[----:B------:R-:W-:-:S04]  /*0310*/  @!P3 IADD3 R2, PT, PT, -R2, RZ, RZ ;  /* 0x000000ff0202b210 */ /* 0x000fc80007ffe1ff */
[----:B------:R-:W-:-:S04]  /*0320*/  SEL R2, R13, R2, !P0 ;  /* 0x000000020d027207 */ /* 0x000fc80004000000 */
[----:B------:R-:W-:-:S05]  /*0330*/  IADD3 R10, PT, PT, -R2, RZ, RZ ;  /* 0x000000ff020a7210 */ /* 0x000fca0007ffe1ff */
[----:B------:R-:W-:Y:S01]  /*0340*/  IMAD R11, R10, UR6, R7 ;  /* 0x000000060a0b7c24 */ /* 0x000fe2000f8e0207 */
[----:B------:R-:W-:-:S04]  /*0350*/  IADD3 R7, PT, PT, R7, UR5, RZ ;  /* 0x0000000507077c10 */ /* 0x000fc8000fffe0ff */
[----:B------:R-:W-:Y:S01]  /*0360*/  ISETP.NE.AND P1, PT, R2, R11, PT ;  /* 0x0000000b0200720c */ /* 0x000fe20003f25270 */
[----:B------:R-:W-:-:S03]  /*0370*/  IMAD.WIDE R10, R15, 0x4, R8 ;  /* 0x000000040f0a7825 */ /* 0x000fc600078e0208 */
[----:B------:R-:W-:Y:S02]  /*0380*/  FSEL R15, RZ, 1, P1 ;  /* 0x3f800000ff0f7808 */ /* 0x000fe40000800000 */
[----:B------:R-:W-:-:S03]  /*0390*/  ISETP.GE.AND P1, PT, R7, R6, PT ;  /* 0x000000060700720c */ /* 0x000fc60003f26270 */
[----:B------:R0:W-:Y:S10]  /*03a0*/  STG.E desc[UR8][R10.64], R15 ;  /* 0x0000000f0a007986 */ /* 0x0001f4000c101908 */
[----:B------:R-:W-:Y:S05]  /*03b0*/  @!P1 BRA `(.L_x_1) ;  /* 0xfffffffc009c9947 */ /* 0x000fea000383ffff */
[----:B------:R-:W-:Y:S05]  /*03c0*/  BSYNC.RECONVERGENT B0 ;  /* 0x0000000000007941 */ /* 0x000fea0003800200 */
.L_x_0:
[----:B------:R-:W1:Y:S01]  /*03d0*/  LDC.64 R8, c[0x0][0x3a0] ;  /* 0x0000e800ff087b82 */ /* 0x000e620000000a00 */
[----:B------:R-:W-:Y:S01]  /*03e0*/  BSSY.RECONVERGENT B0, `(.L_x_2) ;  /* 0x0000012000007945 */ /* 0x000fe20003800200 */
[----:B------:R-:W-:-:S06]  /*03f0*/  MOV R7, R3 ;  /* 0x0000000300077202 */ /* 0x000fcc0000000f00 */
[----:B0-----:R-:W0:Y:S08]  /*0400*/  LDC.64 R10, c[0x0][0x380] ;  /* 0x0000e000ff0a7b82 */ /* 0x001e300000000a00 */
[----:B------:R-:W2:Y:S08]  /*0410*/  LDC.64 R12, c[0x0][0x388] ;  /* 0x0000e200ff0c7b82 */ /* 0x000eb00000000a00 */
[----:B------:R-:W3:Y:S02]  /*0420*/  LDC.64 R14, c[0x0][0x3b8] ;  /* 0x0000ee00ff0e7b82 */ /* 0x000ee40000000a00 */
.L_x_3:
[----:B----4-:R-:W-:-:S04]  /*0430*/  IMAD.IADD R21, R4, 0x1, R7 ;  /* 0x0000000104157824 */ /* 0x010fc800078e0207 */
[----:B0-----:R-:W-:-:S05]  /*0440*/  IMAD.WIDE R2, R21, 0x4, R10 ;  /* 0x0000000415027825 */ /* 0x001fca00078e020a */
[----:B------:R-:W4:Y:S01]  /*0450*/  LDG.E R23, desc[UR8][R2.64] ;  /* 0x0000000802177981 */ /* 0x000f22000c1e1900 */
[----:B--2---:R-:W-:-:S04]  /*0460*/  IMAD.WIDE R16, R21, 0x4, R12 ;  /* 0x0000000415107825 */ /* 0x004fc800078e020c */
[C---:B-1----:R-:W-:Y:S01]  /*0470*/  IMAD.WIDE R18, R21.reuse, 0x4, R8 ;  /* 0x0000000415127825 */ /* 0x042fe200078e0208 */
[----:B----4-:R4:W-:Y:S04]  /*0480*/  STG.E desc[UR8][R16.64], R23 ;  /* 0x0000001710007986 */ /* 0x0109e8000c101908 */
[----:B------:R4:W-:Y:S04]  /*0490*/  STG.E desc[UR8][R18.64], R23 ;  /* 0x0000001712007986 */ /* 0x0009e8000c101908 */
[----:B------:R-:W2:Y:S01]  /*04a0*/  LDG.E R25, desc[UR8][R2.64] ;  /* 0x0000000802197981 */ /* 0x000ea2000c1e1900 */
[----:B---3--:R-:W-:Y:S01]  /*04b0*/  IMAD.WIDE R20, R21, 0x4, R14 ;  /* 0x0000000415147825 */ /* 0x008fe200078e020e */
[----:B------:R-:W-:-:S04]  /*04c0*/  IADD3 R7, PT, PT, R7, UR5, RZ ;  /* 0x0000000507077c10 */ /* 0x000fc8000fffe0ff */
[----:B------:R-:W-:Y:S01]  /*04d0*/  ISETP.GE.AND P0, PT, R7, R6, PT ;  /* 0x000000060700720c */ /* 0x000fe20003f06270 */
[----:B--2---:R4:W-:-:S12]  /*04e0*/  STG.E desc[UR8][R20.64], R25 ;  /* 0x0000001914007986 */ /* 0x0049d8000c101908 */
[----:B------:R-:W-:Y:S05]  /*04f0*/  @!P0 BRA `(.L_x_3) ;  /* 0xfffffffc00cc8947 */ /* 0x000fea000383ffff */
[----:B------:R-:W-:Y:S05]  /*0500*/  BSYNC.RECONVERGENT B0 ;  /* 0x0000000000007941 */ /* 0x000fea0003800200 */
.L_x_2:
[----:B------:R-:W0:Y:S01]  /*0510*/  LDC.64 R10, c[0x0][0x398] ;  /* 0x0000e600ff0a7b82 */ /* 0x000e220000000a00 */
[----:B------:R-:W-:Y:S01]  /*0520*/  MOV R7, UR6 ;  /* 0x0000000600077c02 */ /* 0x000fe20008000f00 */
[----:B------:R-:W-:-:S03]  /*0530*/  UMOV UR4, URZ ;  /* 0x000000ff00047c82 */ /* 0x000fc60008000000 */
[----:B------:R-:W-:Y:S01]  /*0540*/  LOP3.LUT R7, R7, 0x7ffffffc, RZ, 0xc0, !PT ;  /* 0x7ffffffc07077812 */ /* 0x000fe200078ec0ff */
[----:B0-----:R-:W-:-:S07]  /*0550*/  IMAD.WIDE R10, R5, 0x4, R10 ;  /* 0x00000004050a7825 */ /* 0x001fce00078e020a */
.L_x_121:
[----:B----4-:R-:W0:Y:S01]  /*0560*/  S2R R20, SR_TID.X ;  /* 0x0000000000147919 */ /* 0x010e220000002100 */
[----:B------:R-:W-:-:S05]  /*0570*/  IMAD.U32 R0, RZ, RZ, UR6 ;  /* 0x00000006ff007e24 */ /* 0x000fca000f8e00ff */
[----:B------:R-:W-:Y:S02]  /*0580*/  ISETP.GE.AND P0, PT, R0, 0x2, PT ;  /* 0x000000020000780c */ /* 0x000fe40003f06270 */
[----:B0-----:R-:W-:-:S11]  /*0590*/  MOV R0, R20 ;  /* 0x0000001400007202 */ /* 0x001fd60000000f00 */
[----:B-12---:R-:W-:Y:S05]  /*05a0*/  @!P0 BRA `(.L_x_4) ;  /* 0x0000004000088947 */ /* 0x006fea0003800000 */
[----:B------:R-:W-:Y:S01]  /*05b0*/  HFMA2 R19, -RZ, RZ, 0, 0 ;  /* 0x00000000ff137431 */ /* 0x000fe200000001ff */
[----:B------:R-:W-:Y:S06]  /*05c0*/  BSSY.RECONVERGENT B0, `(.L_x_4) ;  /* 0x0000400000007945 */ /* 0x000fec0003800200 */
.L_x_84:
[----:B------:R-:W0:Y:S01]  /*05d0*/  LDC.64 R8, c[0x0][0x380] ;  /* 0x0000e000ff087b82 */ /* 0x000e220000000a00 */
[----:B------:R-:W-:-:S04]  /*05e0*/  IMAD.IADD R0, R4, 0x1, R19 ;  /* 0x0000000104007824 */ /* 0x000fc800078e0213 */
[----:B------:R-:W-:-:S04]  /*05f0*/  IMAD R3, R19, UR6, R0 ;  /* 0x0000000613037c24 */ /* 0x000fc8000f8e0200 */
[----:B0-----:R-:W-:Y:S01]  /*0600*/  IMAD.WIDE R8, R3, 0x4, R8 ;  /* 0x0000000403087825 */ /* 0x001fe200078e0208 */
[----:B------:R-:W-:-:S04]  /*0610*/  IABS R3, UR6 ;  /* 0x0000000600037c13 */ /* 0x000fc80008000000 */
[----:B------:R-:W0:Y:S01]  /*0620*/  I2F.RP R14, R3 ;  /* 0x00000003000e7306 */ /* 0x000e220000209400 */
[----:B------:R1:W5:Y:S01]  /*0630*/  LDG.E R2, desc[UR8][R8.64] ;  /* 0x0000000808027981 */ /* 0x000362000c1e1900 */
[----:B---3--:R-:W-:Y:S01]  /*0640*/  IABS R16, UR6 ;  /* 0x0000000600107c13 */ /* 0x008fe20008000000 */
[----:B------:R-:W-:Y:S01]  /*0650*/  BSSY.RECONVERGENT B1, `(.L_x_5) ;  /* 0x000002e000017945 */ /* 0x000fe20003800200 */
[----:B------:R-:W-:-:S04]  /*0660*/  ISETP.NE.AND P1, PT, RZ, UR6, PT ;  /* 0x00000006ff007c0c */ /* 0x000fc8000bf25270 */
[----:B0-----:R-:W0:Y:S02]  /*0670*/  MUFU.RCP R14, R14 ;  /* 0x0000000e000e7308 */ /* 0x001e240000001000 */
[----:B0-----:R-:W-:Y:S02]  /*0680*/  IADD3 R15, PT, PT, R14, 0xffffffe, RZ ;  /* 0x0ffffffe0e0f7810 */ /* 0x001fe40007ffe0ff */
[----:B------:R-:W-:-:S04]  /*0690*/  IABS R14, UR6 ;  /* 0x00000006000e7c13 */ /* 0x000fc80008000000 */
[----:B------:R0:W2:Y:S02]  /*06a0*/  F2I.FTZ.U32.TRUNC.NTZ R13, R15 ;  /* 0x0000000f000d7305 */ /* 0x0000a4000021f000 */
[----:B0-----:R-:W-:Y:S01]  /*06b0*/  IMAD.MOV R15, RZ, RZ, -R16 ;  /* 0x000000ffff0f7224 */ /* 0x001fe200078e0a10 */
[----:B--2---:R-:W-:-:S05]  /*06c0*/  IADD3 R12, PT, PT, RZ, -R13, RZ ;  /* 0x8000000dff0c7210 */ /* 0x004fca0007ffe0ff */
[----:B-1----:R-:W-:Y:S01]  /*06d0*/  IMAD R9, R12, R3, RZ ;  /* 0x000000030c097224 */ /* 0x002fe200078e02ff */
[----:B------:R-:W-:-:S05]  /*06e0*/  MOV R12, RZ ;  /* 0x000000ff000c7202 */ /* 0x000fca0000000f00 */
[----:B------:R-:W-:Y:S01]  /*06f0*/  IMAD.HI.U32 R12, R13, R9, R12 ;  /* 0x000000090d0c7227 */ /* 0x000fe200078e000c */
[----:B------:R-:W-:-:S07]  /*0700*/  MOV R13, R20 ;  /* 0x00000014000d7202 */ /* 0x000fce0000000f00 */
.L_x_8:
[----:B01----:R-:W-:Y:S01]  /*0710*/  IABS R9, R13 ;  /* 0x0000000d00097213 */ /* 0x003fe20000000000 */
[----:B------:R-:W-:Y:S04]  /*0720*/  BSSY.RECONVERGENT B2, `(.L_x_6) ;  /* 0x000001d000027945 */ /* 0x000fe80003800200 */
[----:B------:R-:W-:-:S04]  /*0730*/  IMAD.HI.U32 R8, R12, R9, RZ ;  /* 0x000000090c087227 */ /* 0x000fc800078e00ff */
[----:B------:R-:W-:Y:S01]  /*0740*/  IMAD R16, R8, R15, R9 ;  /* 0x0000000f08107224 */ /* 0x000fe200078e0209 */
[----:B------:R-:W-:-:S04]  /*0750*/  LOP3.LUT R9, R13, UR6, RZ, 0x3c, !PT ;  /* 0x000000060d097c12 */ /* 0x000fc8000f8e3cff */
[----:B------:R-:W-:Y:S02]  /*0760*/  ISETP.GT.U32.AND P2, PT, R3, R16, PT ;  /* 0x000000100300720c */ /* 0x000fe40003f44070 */
[----:B------:R-:W-:-:S11]  /*0770*/  ISETP.GE.AND P3, PT, R9, RZ, PT ;  /* 0x000000ff0900720c */ /* 0x000fd60003f66270 */
[----:B------:R-:W-:Y:S01]  /*0780*/  @!P2 IMAD.IADD R16, R16, 0x1, -R14 ;  /* 0x000000011010a824 */ /* 0x000fe200078e0a0e */
[----:B------:R-:W-:-:S04]  /*0790*/  @!P2 IADD3 R8, PT, PT, R8, 0x1, RZ ;  /* 0x000000010808a810 */ /* 0x000fc80007ffe0ff */
[----:B------:R-:W-:-:S13]  /*07a0*/  ISETP.GE.U32.AND P0, PT, R16, R3, PT ;  /* 0x000000031000720c */ /* 0x000fda0003f06070 */
[----:B------:R-:W-:-:S05]  /*07b0*/  @P0 IADD3 R8, PT, PT, R8, 0x1, RZ ;  /* 0x0000000108080810 */ /* 0x000fca0007ffe0ff */
[----:B------:R-:W-:-:S05]  /*07c0*/  IMAD.MOV.U32 R16, RZ, RZ, R8 ;  /* 0x000000ffff107224 */ /* 0x000fca00078e0008 */
[----:B------:R-:W-:Y:S02]  /*07d0*/  @!P3 IADD3 R16, PT, PT, -R16, RZ, RZ ;  /* 0x000000ff1010b210 */ /* 0x000fe40007ffe1ff */
[----:B------:R-:W-:-:S04]  /*07e0*/  @!P1 LOP3.LUT R16, RZ, UR6, RZ, 0x33, !PT ;  /* 0x00000006ff109c12 */ /* 0x000fc8000f8e33ff */
[----:B------:R-:W-:-:S05]  /*07f0*/  IADD3 R8, PT, PT, -R16, RZ, RZ ;  /* 0x000000ff10087210 */ /* 0x000fca0007ffe1ff */
[----:B------:R-:W-:-:S05]  /*0800*/  IMAD R23, R8, UR6, R13 ;  /* 0x0000000608177c24 */ /* 0x000fca000f8e020d */
[----:B------:R-:W-:-:S04]  /*0810*/  ISETP.NE.AND P0, PT, R23, R16, PT ;  /* 0x000000101700720c */ /* 0x000fc80003f05270 */
[----:B------:R-:W-:-:S13]  /*0820*/  ISETP.GE.OR P0, PT, R23, R19, P0 ;  /* 0x000000131700720c */ /* 0x000fda0000706670 */
[----:B------:R-:W0:Y:S01]  /*0830*/  @!P0 LDC.64 R8, c[0x0][0x380] ;  /* 0x0000e000ff088b82 */ /* 0x000e220000000a00 */
[----:B------:R-:W-:Y:S01]  /*0840*/  @!P0 IMAD.IADD R17, R4, 0x1, R13 ;  /* 0x0000000104118824 */ /* 0x000fe200078e020d */
[----:B------:R-:W-:-:S03]  /*0850*/  @!P0 MOV R21, 0x3f800000 ;  /* 0x3f80000000158802 */ /* 0x000fc60000000f00 */
[----:B0-----:R-:W-:-:S05]  /*0860*/  @!P0 IMAD.WIDE R8, R17, 0x4, R8 ;  /* 0x0000000411088825 */ /* 0x001fca00078e0208 */
[----:B------:R0:W-:Y:S01]  /*0870*/  @!P0 STG.E desc[UR8][R8.64], R21 ;  /* 0x0000001508008986 */ /* 0x0001e2000c101908 */
[----:B------:R-:W-:Y:S05]  /*0880*/  @!P0 BRA `(.L_x_7) ;  /* 0x0000000000188947 */ /* 0x000fea0003800000 */
[----:B0-----:R-:W-:-:S04]  /*0890*/  VIMNMX R8, PT, PT, R16, R23, PT ;  /* 0x0000001710087248 */ /* 0x001fc80003fe0100 */
[----:B------:R-:W-:-:S13]  /*08a0*/  ISETP.GE.AND P0, PT, R8, R19, PT ;  /* 0x000000130800720c */ /* 0x000fda0003f06270 */
[----:B------:R-:W0:Y:S01]  /*08b0*/  @!P0 LDC.64 R8, c[0x0][0x380] ;  /* 0x0000e000ff088b82 */ /* 0x000e220000000a00 */
[----:B------:R-:W-:-:S05]  /*08c0*/  @!P0 IADD3 R17, PT, PT, R4, R13, RZ ;  /* 0x0000000d04118210 */ /* 0x000fca0007ffe0ff */
[----:B0-----:R-:W-:-:S05]  /*08d0*/  @!P0 IMAD.WIDE R8, R17, 0x4, R8 ;  /* 0x0000000411088825 */ /* 0x001fca00078e0208 */
[----:B------:R1:W-:Y:S02]  /*08e0*/  @!P0 STG.E desc[UR8][R8.64], RZ ;  /* 0x000000ff08008986 */ /* 0x0003e4000c101908 */
.L_x_7:
[----:B------:R-:W-:Y:S05]  /*08f0*/  BSYNC.RECONVERGENT B2 ;  /* 0x0000000000027941 */ /* 0x000fea0003800200 */
.L_x_6:
[----:B------:R-:W-:-:S05]  /*0900*/  VIADD R13, R13, UR5 ;  /* 0x000000050d0d7c36 */ /* 0x000fca0008000000 */
[----:B------:R-:W-:-:S13]  /*0910*/  ISETP.GE.AND P0, PT, R13, R6, PT ;  /* 0x000000060d00720c */ /* 0x000fda0003f06270 */
[----:B------:R-:W-:Y:S05]  /*0920*/  @!P0 BRA `(.L_x_8) ;  /* 0xfffffffc00788947 */ /* 0x000fea000383ffff */
[----:B------:R-:W-:Y:S05]  /*0930*/  BSYNC.RECONVERGENT B1 ;  /* 0x0000000000017941 */ /* 0x000fea0003800200 */
.L_x_5:
[----:B------:R-:W-:Y:S01]  /*0940*/  BAR.SYNC.DEFER_BLOCKING 0x0 ;  /* 0x0000000000007b1d */ /* 0x000fe20000010000 */
[----:B------:R-:W-:-:S07]  /*0950*/  MOV R3, R20 ;  /* 0x0000001400037202 */ /* 0x000fce0000000f00 */
[----:B01----:R-:W0:Y:S01]  /*0960*/  LDC.64 R8, c[0x0][0x380] ;  /* 0x0000e000ff087b82 */ /* 0x003e220000000a00 */
[----:B------:R-:W-:Y:S07]  /*0970*/  BSSY.RECONVERGENT B1, `(.L_x_9) ;  /* 0x000000f000017945 */ /* 0x000fee0003800200 */
[----:B------:R-:W1:Y:S02]  /*0980*/  LDC.64 R12, c[0x0][0x390] ;  /* 0x0000e400ff0c7b82 */ /* 0x000e640000000a00 */
.L_x_12:
[----:B------:R-:W-:Y:S01]  /*0990*/  ISETP.GE.AND P0, PT, R3, UR6, PT ;  /* 0x0000000603007c0c */ /* 0x000fe2000bf06270 */
[----:B------:R-:W-:-:S12]  /*09a0*/  BSSY.RECONVERGENT B2, `(.L_x_10) ;  /* 0x0000008000027945 */ /* 0x000fd80003800200 */
[----:B--2---:R-:W-:Y:S05]  /*09b0*/  @P0 BRA `(.L_x_11) ;  /* 0x0000000000180947 */ /* 0x004fea0003800000 */
[----:B------:R-:W-:-:S04]  /*09c0*/  IMAD R15, R3, UR6, R0 ;  /* 0x00000006030f7c24 */ /* 0x000fc8000f8e0200 */
[----:B0-----:R-:W-:-:S06]  /*09d0*/  IMAD.WIDE R14, R15, 0x4, R8 ;  /* 0x000000040f0e7825 */ /* 0x001fcc00078e0208 */
[----:B------:R-:W2:Y:S01]  /*09e0*/  LDG.E R15, desc[UR8][R14.64] ;  /* 0x000000080e0f7981 */ /* 0x000ea2000c1e1900 */
[----:B------:R-:W-:-:S05]  /*09f0*/  IADD3 R17, PT, PT, R5, R3, RZ ;  /* 0x0000000305117210 */ /* 0x000fca0007ffe0ff */
[----:B-1----:R-:W-:-:S05]  /*0a00*/  IMAD.WIDE R16, R17, 0x4, R12 ;  /* 0x0000000411107825 */ /* 0x002fca00078e020c */
[----:B--2---:R2:W-:Y:S02]  /*0a10*/  STG.E desc[UR8][R16.64], R15 ;  /* 0x0000000f10007986 */ /* 0x0045e4000c101908 */
.L_x_11:
[----:B------:R-:W-:Y:S05]  /*0a20*/  BSYNC.RECONVERGENT B2 ;  /* 0x0000000000027941 */ /* 0x000fea0003800200 */
.L_x_10:
[----:B------:R-:W-:-:S05]  /*0a30*/  VIADD R3, R3, UR5 ;  /* 0x0000000503037c36 */ /* 0x000fca0008000000 */
[----:B------:R-:W-:-:S13]  /*0a40*/  ISETP.GE.AND P0, PT, R3, R6, PT ;  /* 0x000000060300720c */ /* 0x000fda0003f06270 */
[----:B------:R-:W-:Y:S05]  /*0a50*/  @!P0 BRA `(.L_x_12) ;  /* 0xfffffffc00cc8947 */ /* 0x000fea000383ffff */
[----:B------:R-:W-:Y:S05]  /*0a60*/  BSYNC.RECONVERGENT B1 ;  /* 0x0000000000017941 */ /* 0x000fea0003800200 */
.L_x_9:
[----:B0-----:R-:W0:Y:S01]  /*0a70*/  LDC.64 R8, c[0x0][0x390] ;  /* 0x0000e400ff087b82 */ /* 0x001e220000000a00 */
[----:B------:R-:W-:Y:S01]  /*0a80*/  BSSY.RECONVERGENT B1, `(.L_x_13) ;  /* 0x000000f000017945 */ /* 0x000fe20003800200 */
[----:B------:R-:W-:-:S07]  /*0a90*/  MOV R3, R20 ;  /* 0x0000001400037202 */ /* 0x000fce0000000f00 */
.L_x_16:
[----:B------:R-:W-:Y:S01]  /*0aa0*/  ISETP.GE.AND P0, PT, R3, UR6, PT ;  /* 0x0000000603007c0c */ /* 0x000fe2000bf06270 */
[----:B------:R-:W-:-:S12]  /*0ab0*/  BSSY.RECONVERGENT B2, `(.L_x_14) ;  /* 0x0000008000027945 */ /* 0x000fd80003800200 */
[----:B---3--:R-:W-:Y:S05]  /*0ac0*/  @P0 BRA `(.L_x_15) ;  /* 0x0000000000180947 */ /* 0x008fea0003800000 */
[----:B-1----:R-:W-:-:S05]  /*0ad0*/  IADD3 R13, PT, PT, R5, R3, RZ ;  /* 0x00000003050d7210 */ /* 0x002fca0007ffe0ff */
[----:B0-----:R-:W-:-:S06]  /*0ae0*/  IMAD.WIDE R12, R13, 0x4, R8 ;  /* 0x000000040d0c7825 */ /* 0x001fcc00078e0208 */
[----:B------:R-:W3:Y:S01]  /*0af0*/  LDG.E R12, desc[UR8][R12.64] ;  /* 0x000000080c0c7981 */ /* 0x000ee2000c1e1900 */
[----:B--2---:R-:W-:-:S04]  /*0b00*/  IMAD.WIDE R14, R3, 0x4, R10 ;  /* 0x00000004030e7825 */ /* 0x004fc800078e020a */
[----:B---3--:R-:W-:-:S05]  /*0b10*/  FMUL R17, R12, R12 ;  /* 0x0000000c0c117220 */ /* 0x008fca0000400000 */
[----:B------:R3:W-:Y:S02]  /*0b20*/  STG.E desc[UR8][R14.64], R17 ;  /* 0x000000110e007986 */ /* 0x0007e4000c101908 */
.L_x_15:
[----:B------:R-:W-:Y:S05]  /*0b30*/  BSYNC.RECONVERGENT B2 ;  /* 0x0000000000027941 */ /* 0x000fea0003800200 */
.L_x_14:
[----:B------:R-:W-:-:S05]  /*0b40*/  VIADD R3, R3, UR5 ;  /* 0x0000000503037c36 */ /* 0x000fca0008000000 */
[----:B------:R-:W-:-:S13]  /*0b50*/  ISETP.GE.AND P0, PT, R3, R6, PT ;  /* 0x000000060300720c */ /* 0x000fda0003f06270 */
[----:B------:R-:W-:Y:S05]  /*0b60*/  @!P0 BRA `(.L_x_16) ;  /* 0xfffffffc00cc8947 */ /* 0x000fea000383ffff */
[----:B------:R-:W-:Y:S05]  /*0b70*/  BSYNC.RECONVERGENT B1 ;  /* 0x0000000000017941 */ /* 0x000fea0003800200 */
.L_x_13:
[----:B------:R-:W-:Y:S01]  /*0b80*/  I2FP.F32.S32 R0, UR6 ;  /* 0x0000000600007c45 */ /* 0x000fe20008201400 */
[----:B------:R-:W-:Y:S01]  /*0b90*/  BAR.SYNC.DEFER_BLOCKING 0x0 ;  /* 0x0000000000007b1d */ /* 0x000fe20000010000 */
[----:B------:R-:W-:-:S05]  /*0ba0*/  MOV R3, 0x1 ;  /* 0x0000000100037802 */ /* 0x000fca0000000f00 */
[----:B-1----:R-:W1:Y:S02]  /*0bb0*/  F2F.F64.F32 R12, R0 ;  /* 0x00000000000c7310 */ /* 0x002e640000201800 */
[----:B-1----:R-:W-:-:S08]  /*0bc0*/  DMUL R12, R12, 0.5 ;  /* 0x3fe000000c0c7828 */ /* 0x002fd00000000000 */
[----:B------:R-:W-:-:S14]  /*0bd0*/  DSETP.GT.AND P0, PT, R12, RZ, PT ;  /* 0x000000ff0c00722a */ /* 0x000fdc0003f04000 */
[----:B------:R-:W-:Y:S05]  /*0be0*/  @!P0 BRA `(.L_x_17) ;  /* 0x0000000000ec8947 */ /* 0x000fea0003800000 */
[----:B--2---:R-:W-:Y:S01]  /*0bf0*/  MOV R16, RZ ;  /* 0x000000ff00107202 */ /* 0x004fe20000000f00 */
[----:B------:R-:W-:-:S07]  /*0c00*/  IMAD.MOV.U32 R3, RZ, RZ, 0x1 ;  /* 0x00000001ff037424 */ /* 0x000fce00078e00ff */
.L_x_24:
[----:B------:R-:W-:Y:S01]  /*0c10*/  BSSY.RECONVERGENT B1, `(.L_x_18) ;  /* 0x000002a000017945 */ /* 0x000fe20003800200 */
[----:B---3--:R-:W-:-:S07]  /*0c20*/  MOV R17, R20 ;  /* 0x0000001400117202 */ /* 0x008fce0000000f00 */
.L_x_21:
[----:B------:R-:W-:Y:S01]  /*0c30*/  ISETP.GE.AND P0, PT, R17, UR6, PT ;  /* 0x0000000611007c0c */ /* 0x000fe2000bf06270 */
[----:B------:R-:W-:-:S12]  /*0c40*/  BSSY.RECONVERGENT B2, `(.L_x_19) ;  /* 0x0000023000027945 */ /* 0x000fd80003800200 */
[----:B-1----:R-:W-:Y:S05]  /*0c50*/  @P0 BRA `(.L_x_20) ;  /* 0x0000000000840947 */ /* 0x002fea0003800000 */
[----:B------:R-:W-:Y:S02]  /*0c60*/  SHF.L.U32 R21, R3, 0x1, RZ ;  /* 0x0000000103157819 */ /* 0x000fe400000006ff */
[----:B------:R-:W-:Y:S02]  /*0c70*/  IABS R18, R17 ;  /* 0x0000001100127213 */ /* 0x000fe40000000000 */
[-C--:B------:R-:W-:Y:S02]  /*0c80*/  IABS R0, R21.reuse ;  /* 0x0000001500007213 */ /* 0x080fe40000000000 */
[----:B------:R-:W-:Y:S02]  /*0c90*/  IABS R22, R21 ;  /* 0x0000001500167213 */ /* 0x000fe40000000000 */
[----:B------:R-:W1:Y:S01]  /*0ca0*/  I2F.RP R14, R0 ;  /* 0x00000000000e7306 */ /* 0x000e620000209400 */
[----:B------:R-:W-:Y:S02]  /*0cb0*/  ISETP.GE.AND P2, PT, R17, RZ, PT ;  /* 0x000000ff1100720c */ /* 0x000fe40003f46270 */
[----:B------:R-:W-:-:S05]  /*0cc0*/  ISETP.NE.AND P1, PT, R21, RZ, PT ;  /* 0x000000ff1500720c */ /* 0x000fca0003f25270 */
[----:B-1----:R-:W0:Y:S02]  /*0cd0*/  MUFU.RCP R14, R14 ;  /* 0x0000000e000e7308 */ /* 0x002e240000001000 */
[----:B0-----:R-:W-:Y:S02]  /*0ce0*/  VIADD R8, R14, 0xffffffe ;  /* 0x0ffffffe0e087836 */ /* 0x001fe40000000000 */
[----:B------:R-:W-:-:S04]  /*0cf0*/  IMAD.MOV R14, RZ, RZ, -R22 ;  /* 0x000000ffff0e7224 */ /* 0x000fc800078e0a16 */
[----:B------:R0:W1:Y:S02]  /*0d00*/  F2I.FTZ.U32.TRUNC.NTZ R9, R8 ;  /* 0x0000000800097305 */ /* 0x000064000021f000 */
[----:B0-----:R-:W-:Y:S01]  /*0d10*/  HFMA2 R8, -RZ, RZ, 0, 0 ;  /* 0x00000000ff087431 */ /* 0x001fe200000001ff */
[----:B-1----:R-:W-:-:S05]  /*0d20*/  IADD3 R15, PT, PT, RZ, -R9, RZ ;  /* 0x80000009ff0f7210 */ /* 0x002fca0007ffe0ff */
[----:B------:R-:W-:-:S04]  /*0d30*/  IMAD R15, R15, R0, RZ ;  /* 0x000000000f0f7224 */ /* 0x000fc800078e02ff */
[----:B------:R-:W-:-:S06]  /*0d40*/  IMAD.HI.U32 R9, R9, R15, R8 ;  /* 0x0000000f09097227 */ /* 0x000fcc00078e0008 */
[----:B------:R-:W-:-:S04]  /*0d50*/  IMAD.HI.U32 R9, R9, R18, RZ ;  /* 0x0000001209097227 */ /* 0x000fc800078e00ff */
[----:B------:R-:W-:-:S05]  /*0d60*/  IMAD R9, R9, R14, R18 ;  /* 0x0000000e09097224 */ /* 0x000fca00078e0212 */
[----:B------:R-:W-:-:S13]  /*0d70*/  ISETP.GT.U32.AND P0, PT, R0, R9, PT ;  /* 0x000000090000720c */ /* 0x000fda0003f04070 */
[----:B------:R-:W-:-:S04]  /*0d80*/  @!P0 IADD3 R9, PT, PT, R9, -R0, RZ ;  /* 0x8000000009098210 */ /* 0x000fc80007ffe0ff */
[----:B------:R-:W-:-:S13]  /*0d90*/  ISETP.GT.U32.AND P0, PT, R0, R9, PT ;  /* 0x000000090000720c */ /* 0x000fda0003f04070 */
[----:B------:R-:W-:Y:S01]  /*0da0*/  @!P0 IADD3 R9, PT, PT, R9, -R0, RZ ;  /* 0x8000000009098210 */ /* 0x000fe20007ffe0ff */
[----:B------:R-:W-:-:S03]  /*0db0*/  IMAD.IADD R0, R3, 0x1, R17 ;  /* 0x0000000103007824 */ /* 0x000fc600078e0211 */
[----:B------:R-:W-:Y:S02]  /*0dc0*/  @!P2 IADD3 R9, PT, PT, -R9, RZ, RZ ;  /* 0x000000ff0909a210 */ /* 0x000fe40007ffe1ff */
[----:B------:R-:W-:Y:S02]  /*0dd0*/  ISETP.GE.AND P0, PT, R0, UR6, PT ;  /* 0x0000000600007c0c */ /* 0x000fe4000bf06270 */
[----:B------:R-:W-:-:S04]  /*0de0*/  @!P1 LOP3.LUT R9, RZ, R21, RZ, 0x33, !PT ;  /* 0x00000015ff099212 */ /* 0x000fc800078e33ff */
[----:B------:R-:W-:-:S13]  /*0df0*/  ISETP.NE.OR P0, PT, R9, RZ, P0 ;  /* 0x000000ff0900720c */ /* 0x000fda0000705670 */
[----:B------:R-:W-:Y:S05]  /*0e00*/  @P0 BRA `(.L_x_20) ;  /* 0x0000000000180947 */ /* 0x000fea0003800000 */
[----:B------:R-:W-:-:S05]  /*0e10*/  IMAD.WIDE R8, R17, 0x4, R10 ;  /* 0x0000000411087825 */ /* 0x000fca00078e020a */
[----:B------:R-:W2:Y:S01]  /*0e20*/  LDG.E R0, desc[UR8][R8.64] ;  /* 0x0000000808007981 */ /* 0x000ea2000c1e1900 */
[----:B------:R-:W-:-:S06]  /*0e30*/  IMAD.WIDE R14, R3, 0x4, R8 ;  /* 0x00000004030e7825 */ /* 0x000fcc00078e0208 */
[----:B------:R-:W2:Y:S02]  /*0e40*/  LDG.E R15, desc[UR8][R14.64] ;  /* 0x000000080e0f7981 */ /* 0x000ea4000c1e1900 */
[----:B--2---:R-:W-:-:S05]  /*0e50*/  FADD R21, R0, R15 ;  /* 0x0000000f00157221 */ /* 0x004fca0000000000 */
[----:B------:R1:W-:Y:S02]  /*0e60*/  STG.E desc[UR8][R8.64], R21 ;  /* 0x0000001508007986 */ /* 0x0003e4000c101908 */
.L_x_20:
[----:B------:R-:W-:Y:S05]  /*0e70*/  BSYNC.RECONVERGENT B2 ;  /* 0x0000000000027941 */ /* 0x000fea0003800200 */
.L_x_19:
[----:B------:R-:W-:-:S04]  /*0e80*/  IADD3 R17, PT, PT, R17, UR5, RZ ;  /* 0x0000000511117c10 */ /* 0x000fc8000fffe0ff */
[----:B------:R-:W-:-:S13]  /*0e90*/  ISETP.GE.AND P0, PT, R17, R6, PT ;  /* 0x000000061100720c */ /* 0x000fda0003f06270 */
[----:B------:R-:W-:Y:S05]  /*0ea0*/  @!P0 BRA `(.L_x_21) ;  /* 0xfffffffc00608947 */ /* 0x000fea000383ffff */
[----:B------:R-:W-:Y:S05]  /*0eb0*/  BSYNC.RECONVERGENT B1 ;  /* 0x0000000000017941 */ /* 0x000fea0003800200 */
.L_x_18:
[----:B------:R-:W-:Y:S01]  /*0ec0*/  BAR.SYNC.DEFER_BLOCKING 0x0 ;  /* 0x0000000000007b1d */ /* 0x000fe20000010000 */
[----:B01----:R-:W-:-:S05]  /*0ed0*/  IMAD.MOV.U32 R9, RZ, RZ, R20 ;  /* 0x000000ffff097224 */ /* 0x003fca00078e0014 */
[----:B------:R-:W-:Y:S02]  /*0ee0*/  BSSY.RECONVERGENT B1, `(.L_x_22) ;  /* 0x0000007000017945 */ /* 0x000fe40003800200 */
.L_x_23:
[C---:B------:R-:W-:Y:S02]  /*0ef0*/  ISETP.GE.AND P0, PT, R9.reuse, UR6, PT ;  /* 0x0000000609007c0c */ /* 0x040fe4000bf06270 */
[----:B------:R-:W-:Y:S02]  /*0f00*/  IADD3 R9, PT, PT, R9, UR5, RZ ;  /* 0x0000000509097c10 */ /* 0x000fe4000fffe0ff */
[----:B------:R-:W-:Y:S02]  /*0f10*/  SEL R0, RZ, 0x1, P0 ;  /* 0x00000001ff007807 */ /* 0x000fe40000000000 */
[----:B------:R-:W-:Y:S02]  /*0f20*/  ISETP.GE.AND P1, PT, R9, R6, PT ;  /* 0x000000060900720c */ /* 0x000fe40003f26270 */
[----:B------:R-:W-:-:S11]  /*0f30*/  SHF.L.U32 R3, R3, R0, RZ ;  /* 0x0000000003037219 */ /* 0x000fd600000006ff */
[----:B------:R-:W-:Y:S05]  /*0f40*/  @!P1 BRA `(.L_x_23) ;  /* 0xfffffffc00e89947 */ /* 0x000fea000383ffff */
[----:B------:R-:W-:Y:S05]  /*0f50*/  BSYNC.RECONVERGENT B1 ;  /* 0x0000000000017941 */ /* 0x000fea0003800200 */
.L_x_22:
[----:B------:R-:W-:-:S04]  /*0f60*/  IADD3 R16, PT, PT, R16, 0x1, RZ ;  /* 0x0000000110107810 */ /* 0x000fc80007ffe0ff */
[----:B------:R-:W0:Y:S02]  /*0f70*/  I2F.F64.U32 R8, R16 ;  /* 0x0000001000087312 */ /* 0x000e240000201800 */
[----:B0-----:R-:W-:-:S14]  /*0f80*/  DSETP.GT.AND P0, PT, R12, R8, PT ;  /* 0x000000080c00722a */ /* 0x001fdc0003f04000 */
[----:B------:R-:W-:Y:S05]  /*0f90*/  @P0 BRA `(.L_x_24) ;  /* 0xfffffffc001c0947 */ /* 0x000fea000383ffff */
.L_x_17:
[----:B------:R-:W-:Y:S01]  /*0fa0*/  ISETP.NE.AND P0, PT, R19, R20, PT ;  /* 0x000000141300720c */ /* 0x000fe20003f05270 */
[----:B------:R-:W-:-:S12]  /*0fb0*/  BSSY.RECONVERGENT B1, `(.L_x_25) ;  /* 0x0000018000017945 */ /* 0x000fd80003800200 */
[----:B------:R-:W-:Y:S05]  /*0fc0*/  @P0 BRA `(.L_x_26) ;  /* 0x0000000000580947 */ /* 0x000fea0003800000 */
[----:B------:R-:W0:Y:S02]  /*0fd0*/  LDG.E R0, desc[UR8][R10.64] ;  /* 0x000000080a007981 */ /* 0x000e24000c1e1900 */
[----:B0-----:R-:W-:Y:S01]  /*0fe0*/  VIADD R8, R0, 0xf3000000 ;  /* 0xf300000000087836 */ /* 0x001fe20000000000 */
[----:B------:R0:W1:Y:S04]  /*0ff0*/  MUFU.RSQ R9, R0 ;  /* 0x0000000000097308 */ /* 0x0000680000001400 */
[----:B------:R-:W-:-:S13]  /*1000*/  ISETP.GT.U32.AND P0, PT, R8, 0x727fffff, PT ;  /* 0x727fffff0800780c */ /* 0x000fda0003f04070 */
[----:B01----:R-:W-:Y:S05]  /*1010*/  @!P0 BRA `(.L_x_27) ;  /* 0x0000000000148947 */ /* 0x003fea0003800000 */
[----:B------:R-:W-:Y:S01]  /*1020*/  BSSY.RECONVERGENT B2, `(.L_x_28) ;  /* 0x0000003000027945 */ /* 0x000fe20003800200 */
[----:B------:R-:W-:-:S07]  /*1030*/  MOV R25, 0x1050 ;  /* 0x0000105000197802 */ /* 0x000fce0000000f00 */
[----:B--23-5:R-:W-:Y:S05]  /*1040*/  CALL.REL.NOINC `($__internal_0_$__cuda_sm20_sqrt_rn_f32_slowpath) ;  /* 0x0000008000347944 */ /* 0x02cfea0003c00000 */
[----:B------:R-:W-:Y:S05]  /*1050*/  BSYNC.RECONVERGENT B2 ;  /* 0x0000000000027941 */ /* 0x000fea0003800200 */
.L_x_28:
[----:B------:R-:W-:Y:S05]  /*1060*/  BRA `(.L_x_29) ;  /* 0x0000000000107947 */ /* 0x000fea0003800000 */
.L_x_27:
[----:B--23--:R-:W-:Y:S01]  /*1070*/  FMUL.FTZ R15, R0, R9 ;  /* 0x00000009000f7220 */ /* 0x00cfe20000410000 */
[----:B------:R-:W-:-:S03]  /*1080*/  FMUL.FTZ R9, R9, 0.5 ;  /* 0x3f00000009097820 */ /* 0x000fc60000410000 */
[----:B------:R-:W-:-:S04]  /*1090*/  FFMA R0, -R15, R15, R0 ;  /* 0x0000000f0f007223 */ /* 0x000fc80000000100 */
[----:B------:R-:W-:-:S07]  /*10a0*/  FFMA R0, R0, R9, R15 ;  /* 0x0000000900007223 */ /* 0x000fce000000000f */
.L_x_29:
[----:B------:R-:W0:Y:S01]  /*10b0*/  LDC.64 R8, c[0x0][0x390] ;  /* 0x0000e400ff087b82 */ /* 0x000e220000000a00 */
[----:B------:R-:W-:-:S05]  /*10c0*/  IADD3 R15, PT, PT, R5, R20, RZ ;  /* 0x00000014050f7210 */ /* 0x000fca0007ffe0ff */
[----:B0-----:R-:W-:-:S05]  /*10d0*/  IMAD.WIDE R8, R15, 0x4, R8 ;  /* 0x000000040f087825 */ /* 0x001fca00078e0208 */
[----:B------:R-:W2:Y:S01]  /*10e0*/  LDG.E R14, desc[UR8][R8.64] ;  /* 0x00000008080e7981 */ /* 0x000ea2000c1e1900 */
[----:B-----5:R-:W-:-:S04]  /*10f0*/  FSETP.GT.AND P0, PT, R2, RZ, PT ;  /* 0x000000ff0200720b */ /* 0x020fc80003f04000 */
[----:B------:R-:W-:-:S05]  /*1100*/  FSEL R15, -R0, R0, P0 ;  /* 0x00000000000f7208 */ /* 0x000fca0000000100 */
[----:B--2---:R-:W-:-:S05]  /*1110*/  FADD R15, R14, R15 ;  /* 0x0000000f0e0f7221 */ /* 0x004fca0000000000 */
[----:B------:R1:W-:Y:S02]  /*1120*/  STG.E desc[UR8][R8.64], R15 ;  /* 0x0000000f08007986 */ /* 0x0003e4000c101908 */
.L_x_26:
[----:B------:R-:W-:Y:S05]  /*1130*/  BSYNC.RECONVERGENT B1 ;  /* 0x0000000000017941 */ /* 0x000fea0003800200 */
.L_x_25:
[----:B------:R-:W-:Y:S01]  /*1140*/  BAR.SYNC.DEFER_BLOCKING 0x0 ;  /* 0x0000000000007b1d */ /* 0x000fe20000010000 */
[----:B------:R-:W-:-:S07]  /*1150*/  MOV R21, R20 ;  /* 0x0000001400157202 */ /* 0x000fce0000000f00 */
[----:B01----:R-:W0:Y:S01]  /*1160*/  LDC.64 R8, c[0x0][0x390] ;  /* 0x0000e400ff087b82 */ /* 0x003e220000000a00 */
[----:B------:R-:W-:Y:S01]  /*1170*/  BSSY.RECONVERGENT B1, `(.L_x_30) ;  /* 0x000000f000017945 */ /* 0x000fe20003800200 */
.L_x_33:
[----:B------:R-:W-:Y:S01]  /*1180*/  ISETP.GE.AND P0, PT, R21, UR6, PT ;  /* 0x0000000615007c0c */ /* 0x000fe2000bf06270 */
[----:B------:R-:W-:-:S12]  /*1190*/  BSSY.RECONVERGENT B2, `(.L_x_31) ;  /* 0x0000009000027945 */ /* 0x000fd80003800200 */
[----:B-1----:R-:W-:Y:S05]  /*11a0*/  @P0 BRA `(.L_x_32) ;  /* 0x00000000001c0947 */ /* 0x002fea0003800000 */
[----:B--23--:R-:W-:-:S04]  /*11b0*/  IMAD.IADD R15, R5, 0x1, R21 ;  /* 0x00000001050f7824 */ /* 0x00cfc800078e0215 */
[----:B0-----:R-:W-:-:S06]  /*11c0*/  IMAD.WIDE R14, R15, 0x4, R8 ;  /* 0x000000040f0e7825 */ /* 0x001fcc00078e0208 */
[----:B------:R-:W2:Y:S01]  /*11d0*/  LDG.E R14, desc[UR8][R14.64] ;  /* 0x000000080e0e7981 */ /* 0x000ea2000c1e1900 */
[----:B------:R-:W-:-:S04]  /*11e0*/  IMAD.WIDE R16, R21, 0x4, R10 ;  /* 0x0000000415107825 */ /* 0x000fc800078e020a */
[----:B------:R-:W-:Y:S02]  /*11f0*/  HFMA2 R3, -RZ, RZ, 0, 5.9604644775390625e-08 ;  /* 0x00000001ff037431 */ /* 0x000fe400000001ff */
[----:B--2---:R-:W-:-:S05]  /*1200*/  FMUL R23, R14, R14 ;  /* 0x0000000e0e177220 */ /* 0x004fca0000400000 */
[----:B------:R1:W-:Y:S02]  /*1210*/  STG.E desc[UR8][R16.64], R23 ;  /* 0x0000001710007986 */ /* 0x0003e4000c101908 */
.L_x_32:
[----:B------:R-:W-:Y:S05]  /*1220*/  BSYNC.RECONVERGENT B2 ;  /* 0x0000000000027941 */ /* 0x000fea0003800200 */
.L_x_31:
[----:B------:R-:W-:-:S04]  /*1230*/  IADD3 R21, PT, PT, R21, UR5, RZ ;  /* 0x0000000515157c10 */ /* 0x000fc8000fffe0ff */
[----:B------:R-:W-:-:S13]  /*1240*/  ISETP.GE.AND P0, PT, R21, R6, PT ;  /* 0x000000061500720c */ /* 0x000fda0003f06270 */
[----:B------:R-:W-:Y:S05]  /*1250*/  @!P0 BRA `(.L_x_33) ;  /* 0xfffffffc00c88947 */ /* 0x000fea000383ffff */
[----:B------:R-:W-:Y:S05]  /*1260*/  BSYNC.RECONVERGENT B1 ;  /* 0x0000000000017941 */ /* 0x000fea0003800200 */
.L_x_30:
[----:B------:R-:W-:Y:S06]  /*1270*/  BAR.SYNC.DEFER_BLOCKING 0x0 ;  /* 0x0000000000007b1d */ /* 0x000fec0000010000 */
[----:B------:R-:W-:-:S14]  /*1280*/  DSETP.GT.AND P0, PT, R12, RZ, PT ;  /* 0x000000ff0c00722a */ /* 0x000fdc0003f04000 */
[----:B------:R-:W-:Y:S05]  /*1290*/  @!P0 BRA `(.L_x_34) ;  /* 0x0000000000e88947 */ /* 0x000fea0003800000 */
[----:B---3--:R-:W-:-:S07]  /*12a0*/  IMAD.MOV.U32 R14, RZ, RZ, RZ ;  /* 0x000000ffff0e7224 */ /* 0x008fce00078e00ff */
.L_x_41:
[----:B------:R-:W-:Y:S01]  /*12b0*/  BSSY.RECONVERGENT B1, `(.L_x_35) ;  /* 0x000002a000017945 */ /* 0x000fe20003800200 */
[----:B--2---:R-:W-:-:S07]  /*12c0*/  MOV R15, R20 ;  /* 0x00000014000f7202 */ /* 0x004fce0000000f00 */
.L_x_38:
[----:B------:R-:W-:Y:S01]  /*12d0*/  ISETP.GE.AND P0, PT, R15, UR6, PT ;  /* 0x000000060f007c0c */ /* 0x000fe2000bf06270 */
[----:B------:R-:W-:-:S12]  /*12e0*/  BSSY.RECONVERGENT B2, `(.L_x_36) ;  /* 0x0000023000027945 */ /* 0x000fd80003800200 */
[----:B--2---:R-:W-:Y:S05]  /*12f0*/  @P0 BRA `(.L_x_37) ;  /* 0x0000000000840947 */ /* 0x004fea0003800000 */
[----:B------:R-:W-:Y:S02]  /*1300*/  SHF.L.U32 R18, R3, 0x1, RZ ;  /* 0x0000000103127819 */ /* 0x000fe400000006ff */
[----:B-1----:R-:W-:Y:S02]  /*1310*/  IABS R16, R15 ;  /* 0x0000000f00107213 */ /* 0x002fe40000000000 */
[-C--:B------:R-:W-:Y:S02]  /*1320*/  IABS R0, R18.reuse ;  /* 0x0000001200007213 */ /* 0x080fe40000000000 */
[----:B------:R-:W-:Y:S02]  /*1330*/  IABS R21, R18 ;  /* 0x0000001200157213 */ /* 0x000fe40000000000 */
[----:B-----5:R-:W1:Y:S01]  /*1340*/  I2F.RP R2, R0 ;  /* 0x0000000000027306 */ /* 0x020e620000209400 */
        /* <DEDUP_REMOVED lines=28> */
.L_x_37:
[----:B------:R-:W-:Y:S05]  /*1510*/  BSYNC.RECONVERGENT B2 ;  /* 0x0000000000027941 */ /* 0x000fea0003800200 */
.L_x_36:
[----:B------:R-:W-:-:S04]  /*1520*/  IADD3 R15, PT, PT, R15, UR5, RZ ;  /* 0x000000050f0f7c10 */ /* 0x000fc8000fffe0ff */
[----:B------:R-:W-:-:S13]  /*1530*/  ISETP.GE.AND P0, PT, R15, R6, PT ;  /* 0x000000060f00720c */ /* 0x000fda0003f06270 */
[----:B------:R-:W-:Y:S05]  /*1540*/  @!P0 BRA `(.L_x_38) ;  /* 0xfffffffc00608947 */ /* 0x000fea000383ffff */
[----:B------:R-:W-:Y:S05]  /*1550*/  BSYNC.RECONVERGENT B1 ;  /* 0x0000000000017941 */ /* 0x000fea0003800200 */
.L_x_35:
[----:B------:R-:W-:Y:S01]  /*1560*/  BAR.SYNC.DEFER_BLOCKING 0x0 ;  /* 0x0000000000007b1d */ /* 0x000fe20000010000 */
[----:B0-2---:R-:W-:-:S05]  /*1570*/  IMAD.MOV.U32 R9, RZ, RZ, R20 ;  /* 0x000000ffff097224 */ /* 0x005fca00078e0014 */
[----:B------:R-:W-:Y:S02]  /*1580*/  BSSY.RECONVERGENT B1, `(.L_x_39) ;  /* 0x0000007000017945 */ /* 0x000fe40003800200 */
.L_x_40:
[C---:B------:R-:W-:Y:S02]  /*1590*/  ISETP.GE.AND P0, PT, R9.reuse, UR6, PT ;  /* 0x0000000609007c0c */ /* 0x040fe4000bf06270 */
[----:B------:R-:W-:Y:S02]  /*15a0*/  IADD3 R9, PT, PT, R9, UR5, RZ ;  /* 0x0000000509097c10 */ /* 0x000fe4000fffe0ff */
[----:B------:R-:W-:Y:S02]  /*15b0*/  SEL R0, RZ, 0x1, P0 ;  /* 0x00000001ff007807 */ /* 0x000fe40000000000 */
[----:B------:R-:W-:Y:S02]  /*15c0*/  ISETP.GE.AND P1, PT, R9, R6, PT ;  /* 0x000000060900720c */ /* 0x000fe40003f26270 */
[----:B------:R-:W-:-:S11]  /*15d0*/  SHF.L.U32 R3, R3, R0, RZ ;  /* 0x0000000003037219 */ /* 0x000fd600000006ff */
[----:B------:R-:W-:Y:S05]  /*15e0*/  @!P1 BRA `(.L_x_40) ;  /* 0xfffffffc00e89947 */ /* 0x000fea000383ffff */
[----:B------:R-:W-:Y:S05]  /*15f0*/  BSYNC.RECONVERGENT B1 ;  /* 0x0000000000017941 */ /* 0x000fea0003800200 */
.L_x_39:
[----:B------:R-:W-:-:S04]  /*1600*/  IADD3 R14, PT, PT, R14, 0x1, RZ ;  /* 0x000000010e0e7810 */ /* 0x000fc80007ffe0ff */
[----:B------:R-:W0:Y:S02]  /*1610*/  I2F.F64.U32 R8, R14 ;  /* 0x0000000e00087312 */ /* 0x000e240000201800 */
[----:B0-----:R-:W-:-:S14]  /*1620*/  DSETP.GT.AND P0, PT, R12, R8, PT ;  /* 0x000000080c00722a */ /* 0x001fdc0003f04000 */
[----:B------:R-:W-:Y:S05]  /*1630*/  @P0 BRA `(.L_x_41) ;  /* 0xfffffffc001c0947 */ /* 0x000fea000383ffff */
.L_x_34:
[----:B------:R-:W-:Y:S01]  /*1640*/  BAR.SYNC.DEFER_BLOCKING 0x0 ;  /* 0x0000000000007b1d */ /* 0x000fe20000010000 */
[----:B------:R-:W-:-:S07]  /*1650*/  IMAD.MOV.U32 R21, RZ, RZ, R20 ;  /* 0x000000ffff157224 */ /* 0x000fce00078e0014 */
[----:B-123--:R-:W1:Y:S01]  /*1660*/  LDC.64 R16, c[0x0][0x390] ;  /* 0x0000e400ff107b82 */ /* 0x00ee620000000a00 */
[----:B------:R-:W-:Y:S01]  /*1670*/  BSSY.RECONVERGENT B1, `(.L_x_42) ;  /* 0x0000027000017945 */ /* 0x000fe20003800200 */
.L_x_50:
[----:B------:R-:W-:Y:S01]  /*1680*/  ISETP.GE.AND P0, PT, R21, UR6, PT ;  /* 0x0000000615007c0c */ /* 0x000fe2000bf06270 */
[----:B------:R-:W-:-:S12]  /*1690*/  BSSY.RECONVERGENT B2, `(.L_x_43) ;  /* 0x0000021000027945 */ /* 0x000fd80003800200 */
[----:B--2---:R-:W-:Y:S05]  /*16a0*/  @P0 BRA `(.L_x_44) ;  /* 0x00000000007c0947 */ /* 0x004fea0003800000 */
[----:B------:R-:W2:Y:S01]  /*16b0*/  LDG.E R0, desc[UR8][R10.64] ;  /* 0x000000080a007981 */ /* 0x000ea2000c1e1900 */
[----:B------:R-:W-:-:S05]  /*16c0*/  IADD3 R15, PT, PT, R5, R21, RZ ;  /* 0x00000015050f7210 */ /* 0x000fca0007ffe0ff */
[----:B-1----:R-:W-:-:S05]  /*16d0*/  IMAD.WIDE R14, R15, 0x4, R16 ;  /* 0x000000040f0e7825 */ /* 0x002fca00078e0210 */
[----:B------:R1:W5:Y:S02]  /*16e0*/  LDG.E R3, desc[UR8][R14.64] ;  /* 0x000000080e037981 */ /* 0x000364000c1e1900 */
[----:B--2--5:R-:W-:Y:S01]  /*16f0*/  IADD3 R2, PT, PT, R0, -0xd000000, RZ ;  /* 0xf300000000027810 */ /* 0x024fe20007ffe0ff */
[----:B0-----:R1:W0:Y:S03]  /*1700*/  MUFU.RSQ R9, R0 ;  /* 0x0000000000097308 */ /* 0x0012260000001400 */
[----:B------:R-:W-:-:S13]  /*1710*/  ISETP.GT.U32.AND P0, PT, R2, 0x727fffff, PT ;  /* 0x727fffff0200780c */ /* 0x000fda0003f04070 */
[----:B-1----:R-:W-:Y:S05]  /*1720*/  @!P0 BRA `(.L_x_45) ;  /* 0x0000000000148947 */ /* 0x002fea0003800000 */
[----:B------:R-:W-:Y:S01]  /*1730*/  BSSY.RECONVERGENT B3, `(.L_x_46) ;  /* 0x0000003000037945 */ /* 0x000fe20003800200 */
[----:B------:R-:W-:-:S07]  /*1740*/  MOV R25, 0x1760 ;  /* 0x0000176000197802 */ /* 0x000fce0000000f00 */
[----:B0-----:R-:W-:Y:S05]  /*1750*/  CALL.REL.NOINC `($__internal_0_$__cuda_sm20_sqrt_rn_f32_slowpath) ;  /* 0x0000007800707944 */ /* 0x001fea0003c00000 */
[----:B------:R-:W-:Y:S05]  /*1760*/  BSYNC.RECONVERGENT B3 ;  /* 0x0000000000037941 */ /* 0x000fea0003800200 */
.L_x_46:
[----:B------:R-:W-:Y:S05]  /*1770*/  BRA `(.L_x_47) ;  /* 0x0000000000107947 */ /* 0x000fea0003800000 */
.L_x_45:
[----:B0-----:R-:W-:Y:S01]  /*1780*/  FMUL.FTZ R13, R0, R9 ;  /* 0x00000009000d7220 */ /* 0x001fe20000410000 */
[----:B------:R-:W-:-:S03]  /*1790*/  FMUL.FTZ R9, R9, 0.5 ;  /* 0x3f00000009097820 */ /* 0x000fc60000410000 */
[----:B------:R-:W-:-:S04]  /*17a0*/  FFMA R0, -R13, R13, R0 ;  /* 0x0000000d0d007223 */ /* 0x000fc80000000100 */
[----:B------:R-:W-:-:S07]  /*17b0*/  FFMA R0, R0, R9, R13 ;  /* 0x0000000900007223 */ /* 0x000fce000000000d */
.L_x_47:
[----:B------:R-:W0:Y:S01]  /*17c0*/  MUFU.RCP R9, R0 ;  /* 0x0000000000097308 */ /* 0x000e220000001000 */
[----:B------:R-:W-:Y:S07]  /*17d0*/  BSSY.RECONVERGENT B3, `(.L_x_48) ;  /* 0x000000b000037945 */ /* 0x000fee0003800200 */
[----:B------:R-:W1:Y:S01]  /*17e0*/  FCHK P0, R3, R0 ;  /* 0x0000000003007302 */ /* 0x000e620000000000 */
[----:B0-----:R-:W-:-:S04]  /*17f0*/  FFMA R2, R9, -R0, 1 ;  /* 0x3f80000009027423 */ /* 0x001fc80000000800 */
[----:B------:R-:W-:-:S04]  /*1800*/  FFMA R2, R9, R2, R9 ;  /* 0x0000000209027223 */ /* 0x000fc80000000009 */
[----:B------:R-:W-:-:S04]  /*1810*/  FFMA R9, R3, R2, RZ ;  /* 0x0000000203097223 */ /* 0x000fc800000000ff */
[----:B------:R-:W-:-:S04]  /*1820*/  FFMA R8, R9, -R0, R3 ;  /* 0x8000000009087223 */ /* 0x000fc80000000003 */
[----:B------:R-:W-:Y:S01]  /*1830*/  FFMA R9, R2, R8, R9 ;  /* 0x0000000802097223 */ /* 0x000fe20000000009 */
[----:B-1----:R-:W-:Y:S06]  /*1840*/  @!P0 BRA `(.L_x_49) ;  /* 0x00000000000c8947 */ /* 0x002fec0003800000 */
[----:B------:R-:W-:-:S07]  /*1850*/  MOV R2, 0x1870 ;  /* 0x0000187000027802 */ /* 0x000fce0000000f00 */
[----:B------:R-:W-:Y:S05]  /*1860*/  CALL.REL.NOINC `($__internal_1_$__cuda_sm3x_div_rn_noftz_f32_slowpath) ;  /* 0x0000007800887944 */ /* 0x000fea0003c00000 */
[----:B------:R-:W-:-:S07]  /*1870*/  IMAD.MOV.U32 R9, RZ, RZ, R0 ;  /* 0x000000ffff097224 */ /* 0x000fce00078e0000 */
.L_x_49:
[----:B------:R-:W-:Y:S05]  /*1880*/  BSYNC.RECONVERGENT B3 ;  /* 0x0000000000037941 */ /* 0x000fea0003800200 */
.L_x_48:
[----:B------:R2:W-:Y:S02]  /*1890*/  STG.E desc[UR8][R14.64], R9 ;  /* 0x000000090e007986 */ /* 0x0005e4000c101908 */
.L_x_44:
[----:B------:R-:W-:Y:S05]  /*18a0*/  BSYNC.RECONVERGENT B2 ;  /* 0x0000000000027941 */ /* 0x000fea0003800200 */
.L_x_43:
[----:B------:R-:W-:-:S04]  /*18b0*/  IADD3 R21, PT, PT, R21, UR5, RZ ;  /* 0x0000000515157c10 */ /* 0x000fc8000fffe0ff */
[----:B------:R-:W-:-:S13]  /*18c0*/  ISETP.GE.AND P0, PT, R21, R6, PT ;  /* 0x000000061500720c */ /* 0x000fda0003f06270 */
[----:B------:R-:W-:Y:S05]  /*18d0*/  @!P0 BRA `(.L_x_50) ;  /* 0xfffffffc00688947 */ /* 0x000fea000383ffff */
[----:B------:R-:W-:Y:S05]  /*18e0*/  BSYNC.RECONVERGENT B1 ;  /* 0x0000000000017941 */ /* 0x000fea0003800200 */
.L_x_42:
[----:B------:R-:W-:Y:S01]  /*18f0*/  IABS R18, UR6 ;  /* 0x0000000600127c13 */ /* 0x000fe20008000000 */
[----:B------:R-:W-:Y:S01]  /*1900*/  BAR.SYNC.DEFER_BLOCKING 0x0 ;  /* 0x0000000000007b1d */ /* 0x000fe20000010000 */
[----:B------:R-:W-:Y:S02]  /*1910*/  ISETP.NE.AND P0, PT, RZ, UR6, PT ;  /* 0x00000006ff007c0c */ /* 0x000fe4000bf05270 */
[----:B------:R-:W-:Y:S02]  /*1920*/  MOV R23, R20 ;  /* 0x0000001400177202 */ /* 0x000fe40000000f00 */
[----:B------:R-:W-:Y:S01]  /*1930*/  LOP3.LUT R22, RZ, UR6, RZ, 0x33, !PT ;  /* 0x00000006ff167c12 */ /* 0x000fe2000f8e33ff */
[----:B------:R-:W3:Y:S02]  /*1940*/  I2F.RP R0, R18 ;  /* 0x0000001200007306 */ /* 0x000ee40000209400 */
[----:B0-2---:R-:W0:Y:S01]  /*1950*/  LDC.64 R8, c[0x0][0x3b0] ;  /* 0x0000ec00ff087b82 */ /* 0x005e220000000a00 */
[----:B------:R-:W-:Y:S07]  /*1960*/  BSSY.RECONVERGENT B1, `(.L_x_51) ;  /* 0x0000028000017945 */ /* 0x000fee0003800200 */
[----:B-----5:R-:W2:Y:S01]  /*1970*/  LDC.64 R2, c[0x0][0x390] ;  /* 0x0000e400ff027b82 */ /* 0x020ea20000000a00 */
[----:B---3--:R-:W3:Y:S02]  /*1980*/  MUFU.RCP R0, R0 ;  /* 0x0000000000007308 */ /* 0x008ee40000001000 */
[----:B---3--:R-:W-:-:S06]  /*1990*/  IADD3 R12, PT, PT, R0, 0xffffffe, RZ ;  /* 0x0ffffffe000c7810 */ /* 0x008fcc0007ffe0ff */
[----:B------:R3:W4:Y:S02]  /*19a0*/  F2I.FTZ.U32.TRUNC.NTZ R13, R12 ;  /* 0x0000000c000d7305 */ /* 0x000724000021f000 */
[----:B---3--:R-:W-:Y:S01]  /*19b0*/  MOV R12, RZ ;  /* 0x000000ff000c7202 */ /* 0x008fe20000000f00 */
[----:B----4-:R-:W-:-:S04]  /*19c0*/  IMAD.MOV R21, RZ, RZ, -R13 ;  /* 0x000000ffff157224 */ /* 0x010fc800078e0a0d */
[----:B------:R-:W-:-:S04]  /*19d0*/  IMAD R21, R21, R18, RZ ;  /* 0x0000001215157224 */ /* 0x000fc800078e02ff */
[----:B0-2---:R-:W-:-:S07]  /*19e0*/  IMAD.HI.U32 R21, R13, R21, R12 ;  /* 0x000000150d157227 */ /* 0x005fce00078e000c */
.L_x_52:
[----:B------:R-:W-:Y:S02]  /*19f0*/  IABS R0, UR6 ;  /* 0x0000000600007c13 */ /* 0x000fe40008000000 */
[----:B------:R-:W-:-:S03]  /*1a00*/  IABS R13, R23 ;  /* 0x00000017000d7213 */ /* 0x000fc60000000000 */
[----:B------:R-:W-:Y:S02]  /*1a10*/  IMAD.MOV R0, RZ, RZ, -R0 ;  /* 0x000000ffff007224 */ /* 0x000fe400078e0a00 */
[----:B------:R-:W-:-:S04]  /*1a20*/  IMAD.HI.U32 R12, R21, R13, RZ ;  /* 0x0000000d150c7227 */ /* 0x000fc800078e00ff */
[----:B------:R-:W-:Y:S01]  /*1a30*/  IMAD R13, R12, R0, R13 ;  /* 0x000000000c0d7224 */ /* 0x000fe200078e020d */
[----:B------:R-:W-:-:S04]  /*1a40*/  IABS R0, UR6 ;  /* 0x0000000600007c13 */ /* 0x000fc80008000000 */
[----:B------:R-:W-:-:S13]  /*1a50*/  ISETP.GT.U32.AND P2, PT, R18, R13, PT ;  /* 0x0000000d1200720c */ /* 0x000fda0003f44070 */
[----:B------:R-:W-:Y:S02]  /*1a60*/  @!P2 IADD3 R13, PT, PT, R13, -R0, RZ ;  /* 0x800000000d0da210 */ /* 0x000fe40007ffe0ff */
[----:B------:R-:W-:Y:S02]  /*1a70*/  @!P2 IADD3 R12, PT, PT, R12, 0x1, RZ ;  /* 0x000000010c0ca810 */ /* 0x000fe40007ffe0ff */
[----:B------:R-:W-:Y:S02]  /*1a80*/  ISETP.GE.U32.AND P1, PT, R13, R18, PT ;  /* 0x000000120d00720c */ /* 0x000fe40003f26070 */
[----:B------:R-:W-:-:S04]  /*1a90*/  LOP3.LUT R13, R23, UR6, RZ, 0x3c, !PT ;  /* 0x00000006170d7c12 */ /* 0x000fc8000f8e3cff */
[----:B------:R-:W-:-:S07]  /*1aa0*/  ISETP.GE.AND P3, PT, R13, RZ, PT ;  /* 0x000000ff0d00720c */ /* 0x000fce0003f66270 */
[----:B------:R-:W-:-:S06]  /*1ab0*/  @P1 VIADD R12, R12, 0x1 ;  /* 0x000000010c0c1836 */ /* 0x000fcc0000000000 */
[----:B------:R-:W-:-:S04]  /*1ac0*/  @!P3 IADD3 R12, PT, PT, -R12, RZ, RZ ;  /* 0x000000ff0c0cb210 */ /* 0x000fc80007ffe1ff */
[----:B------:R-:W-:-:S04]  /*1ad0*/  SEL R12, R22, R12, !P0 ;  /* 0x0000000c160c7207 */ /* 0x000fc80004000000 */
[----:B------:R-:W-:Y:S01]  /*1ae0*/  IADD3 R14, PT, PT, -R12, RZ, RZ ;  /* 0x000000ff0c0e7210 */ /* 0x000fe20007ffe1ff */
[----:B------:R-:W-:-:S04]  /*1af0*/  IMAD.IADD R13, R5, 0x1, R12 ;  /* 0x00000001050d7824 */ /* 0x000fc800078e020c */
[----:B------:R-:W-:Y:S02]  /*1b00*/  IMAD R14, R14, UR6, R23 ;  /* 0x000000060e0e7c24 */ /* 0x000fe4000f8e0217 */
[----:B------:R-:W-:-:S03]  /*1b10*/  IMAD.WIDE R12, R13, 0x4, R2 ;  /* 0x000000040d0c7825 */ /* 0x000fc600078e0202 */
[----:B------:R-:W-:-:S03]  /*1b20*/  IADD3 R15, PT, PT, R5, R14, RZ ;  /* 0x0000000e050f7210 */ /* 0x000fc60007ffe0ff */
[----:B------:R-:W2:Y:S02]  /*1b30*/  LDG.E R12, desc[UR8][R12.64] ;  /* 0x000000080c0c7981 */ /* 0x000ea4000c1e1900 */
[----:B------:R-:W-:-:S06]  /*1b40*/  IMAD.WIDE R14, R15, 0x4, R2 ;  /* 0x000000040f0e7825 */ /* 0x000fcc00078e0202 */
[----:B------:R-:W3:Y:S01]  /*1b50*/  LDG.E R15, desc[UR8][R14.64] ;  /* 0x000000080e0f7981 */ /* 0x000ee2000c1e1900 */
[----:B01----:R-:W-:-:S05]  /*1b60*/  IADD3 R17, PT, PT, R4, R23, RZ ;  /* 0x0000001704117210 */ /* 0x003fca0007ffe0ff */
[----:B------:R-:W-:-:S04]  /*1b70*/  IMAD.WIDE R16, R17, 0x4, R8 ;  /* 0x0000000411107825 */ /* 0x000fc800078e0208 */
[----:B------:R-:W-:-:S05]  /*1b80*/  VIADD R23, R23, UR5 ;  /* 0x0000000517177c36 */ /* 0x000fca0008000000 */
[----:B------:R-:W-:Y:S01]  /*1b90*/  ISETP.GE.AND P1, PT, R23, R6, PT ;  /* 0x000000061700720c */ /* 0x000fe20003f26270 */
[----:B--2---:R-:W-:-:S04]  /*1ba0*/  FMUL R24, R12, -2 ;  /* 0xc00000000c187820 */ /* 0x004fc80000400000 */
[----:B---3--:R-:W-:-:S05]  /*1bb0*/  FMUL R25, R24, R15 ;  /* 0x0000000f18197220 */ /* 0x008fca0000400000 */
[----:B------:R0:W-:Y:S03]  /*1bc0*/  STG.E desc[UR8][R16.64], R25 ;  /* 0x0000001910007986 */ /* 0x0001e6000c101908 */
[----:B------:R-:W-:Y:S05]  /*1bd0*/  @!P1 BRA `(.L_x_52) ;  /* 0xfffffffc00849947 */ /* 0x000fea000383ffff */
[----:B------:R-:W-:Y:S05]  /*1be0*/  BSYNC.RECONVERGENT B1 ;  /* 0x0000000000017941 */ /* 0x000fea0003800200 */
.L_x_51:
[----:B------:R-:W1:Y:S01]  /*1bf0*/  I2F.RP R12, R0 ;  /* 0x00000000000c7306 */ /* 0x000e620000209400 */
[----:B------:R-:W2:Y:S01]  /*1c00*/  LDC.64 R2, c[0x0][0x3b0] ;  /* 0x0000ec00ff027b82 */ /* 0x000ea20000000a00 */
[----:B------:R-:W-:Y:S01]  /*1c10*/  IABS R14, UR6 ;  /* 0x00000006000e7c13 */ /* 0x000fe20008000000 */
[----:B------:R-:W-:Y:S01]  /*1c20*/  BSSY.RECONVERGENT B1, `(.L_x_53) ;  /* 0x0000026000017945 */ /* 0x000fe20003800200 */
[----:B------:R-:W-:Y:S02]  /*1c30*/  ISETP.NE.AND P0, PT, RZ, UR6, PT ;  /* 0x00000006ff007c0c */ /* 0x000fe4000bf05270 */
[----:B------:R-:W-:Y:S01]  /*1c40*/  IABS R18, UR6 ;  /* 0x0000000600127c13 */ /* 0x000fe20008000000 */
[----:B0-----:R-:W-:Y:S01]  /*1c50*/  IMAD.MOV R16, RZ, RZ, -R14 ;  /* 0x000000ffff107224 */ /* 0x001fe200078e0a0e */
[----:B-1----:R-:W0:Y:S02]  /*1c60*/  MUFU.RCP R12, R12 ;  /* 0x0000000c000c7308 */ /* 0x002e240000001000 */
[----:B0-----:R-:W-:-:S06]  /*1c70*/  IADD3 R8, PT, PT, R12, 0xffffffe, RZ ;  /* 0x0ffffffe0c087810 */ /* 0x001fcc0007ffe0ff */
[----:B------:R0:W1:Y:S02]  /*1c80*/  F2I.FTZ.U32.TRUNC.NTZ R9, R8 ;  /* 0x0000000800097305 */ /* 0x000064000021f000 */
[----:B0-----:R-:W-:Y:S01]  /*1c90*/  HFMA2 R8, -RZ, RZ, 0, 0 ;  /* 0x00000000ff087431 */ /* 0x001fe200000001ff */
[----:B-1----:R-:W-:-:S05]  /*1ca0*/  IADD3 R13, PT, PT, RZ, -R9, RZ ;  /* 0x80000009ff0d7210 */ /* 0x002fca0007ffe0ff */
[----:B------:R-:W-:-:S04]  /*1cb0*/  IMAD R13, R13, R0, RZ ;  /* 0x000000000d0d7224 */ /* 0x000fc800078e02ff */
[----:B------:R-:W-:Y:S01]  /*1cc0*/  IMAD.HI.U32 R12, R9, R13, R8 ;  /* 0x0000000d090c7227 */ /* 0x000fe200078e0008 */
[----:B--2---:R-:W-:-:S07]  /*1cd0*/  MOV R13, R20 ;  /* 0x00000014000d7202 */ /* 0x004fce0000000f00 */
.L_x_56:
[----:B0-----:R-:W-:Y:S01]  /*1ce0*/  IABS R9, R13 ;  /* 0x0000000d00097213 */ /* 0x001fe20000000000 */
[----:B------:R-:W-:Y:S04]  /*1cf0*/  BSSY.RECONVERGENT B2, `(.L_x_54) ;  /* 0x0000015000027945 */ /* 0x000fe80003800200 */
[----:B------:R-:W-:-:S04]  /*1d00*/  IMAD.HI.U32 R8, R12, R9, RZ ;  /* 0x000000090c087227 */ /* 0x000fc800078e00ff */
[----:B------:R-:W-:-:S05]  /*1d10*/  IMAD R9, R8, R16, R9 ;  /* 0x0000001008097224 */ /* 0x000fca00078e0209 */
[----:B------:R-:W-:-:S13]  /*1d20*/  ISETP.GT.U32.AND P2, PT, R0, R9, PT ;  /* 0x000000090000720c */ /* 0x000fda0003f44070 */
[----:B------:R-:W-:Y:S01]  /*1d30*/  @!P2 IMAD.IADD R9, R9, 0x1, -R18 ;  /* 0x000000010909a824 */ /* 0x000fe200078e0a12 */
[----:B------:R-:W-:-:S04]  /*1d40*/  @!P2 IADD3 R8, PT, PT, R8, 0x1, RZ ;  /* 0x000000010808a810 */ /* 0x000fc80007ffe0ff */
[----:B------:R-:W-:Y:S02]  /*1d50*/  ISETP.GE.U32.AND P1, PT, R9, R0, PT ;  /* 0x000000000900720c */ /* 0x000fe40003f26070 */
[----:B------:R-:W-:-:S04]  /*1d60*/  LOP3.LUT R9, R13, UR6, RZ, 0x3c, !PT ;  /* 0x000000060d097c12 */ /* 0x000fc8000f8e3cff */
[----:B------:R-:W-:-:S07]  /*1d70*/  ISETP.GE.AND P3, PT, R9, RZ, PT ;  /* 0x000000ff0900720c */ /* 0x000fce0003f66270 */
[----:B------:R-:W-:-:S06]  /*1d80*/  @P1 IADD3 R8, PT, PT, R8, 0x1, RZ ;  /* 0x0000000108081810 */ /* 0x000fcc0007ffe0ff */
[----:B------:R-:W-:Y:S01]  /*1d90*/  @!P3 IMAD.MOV R8, RZ, RZ, -R8 ;  /* 0x000000ffff08b224 */ /* 0x000fe200078e0a08 */
[----:B------:R-:W-:-:S04]  /*1da0*/  @!P0 LOP3.LUT R8, RZ, UR6, RZ, 0x33, !PT ;  /* 0x00000006ff088c12 */ /* 0x000fc8000f8e33ff */
[----:B------:R-:W-:-:S05]  /*1db0*/  IADD3 R14, PT, PT, -R8, RZ, RZ ;  /* 0x000000ff080e7210 */ /* 0x000fca0007ffe1ff */
[----:B------:R-:W-:-:S05]  /*1dc0*/  IMAD R9, R14, UR6, R13 ;  /* 0x000000060e097c24 */ /* 0x000fca000f8e020d */
[----:B------:R-:W-:-:S13]  /*1dd0*/  ISETP.NE.AND P1, PT, R8, R9, PT ;  /* 0x000000090800720c */ /* 0x000fda0003f25270 */
[----:B------:R-:W-:Y:S05]  /*1de0*/  @P1 BRA `(.L_x_55) ;  /* 0x0000000000141947 */ /* 0x000fea0003800000 */
[----:B------:R-:W-:-:S05]  /*1df0*/  IADD3 R9, PT, PT, R4, R13, RZ ;  /* 0x0000000d04097210 */ /* 0x000fca0007ffe0ff */
[----:B------:R-:W-:-:S05]  /*1e00*/  IMAD.WIDE R8, R9, 0x4, R2 ;  /* 0x0000000409087825 */ /* 0x000fca00078e0202 */
[----:B------:R-:W2:Y:S02]  /*1e10*/  LDG.E R14, desc[UR8][R8.64] ;  /* 0x00000008080e7981 */ /* 0x000ea4000c1e1900 */
[----:B--2---:R-:W-:-:S05]  /*1e20*/  FADD R15, R14, 1 ;  /* 0x3f8000000e0f7421 */ /* 0x004fca0000000000 */
[----:B------:R0:W-:Y:S02]  /*1e30*/  STG.E desc[UR8][R8.64], R15 ;  /* 0x0000000f08007986 */ /* 0x0001e4000c101908 */
.L_x_55:
[----:B------:R-:W-:Y:S05]  /*1e40*/  BSYNC.RECONVERGENT B2 ;  /* 0x0000000000027941 */ /* 0x000fea0003800200 */
.L_x_54:
[----:B------:R-:W-:-:S05]  /*1e50*/  VIADD R13, R13, UR5 ;  /* 0x000000050d0d7c36 */ /* 0x000fca0008000000 */
[----:B------:R-:W-:-:S13]  /*1e60*/  ISETP.GE.AND P1, PT, R13, R6, PT ;  /* 0x000000060d00720c */ /* 0x000fda0003f26270 */
[----:B------:R-:W-:Y:S05]  /*1e70*/  @!P1 BRA `(.L_x_56) ;  /* 0xfffffffc00989947 */ /* 0x000fea000383ffff */
[----:B------:R-:W-:Y:S05]  /*1e80*/  BSYNC.RECONVERGENT B1 ;  /* 0x0000000000017941 */ /* 0x000fea0003800200 */
.L_x_53:
[----:B------:R-:W-:Y:S01]  /*1e90*/  BAR.SYNC.DEFER_BLOCKING 0x0 ;  /* 0x0000000000007b1d */ /* 0x000fe20000010000 */
[----:B------:R-:W-:-:S05]  /*1ea0*/  MOV R3, R20 ;  /* 0x0000001400037202 */ /* 0x000fca0000000f00 */
[----:B------:R-:W-:Y:S02]  /*1eb0*/  BSSY.RECONVERGENT B1, `(.L_x_57) ;  /* 0x000011e000017945 */ /* 0x000fe40003800200 */
.L_x_65:
[----:B------:R-:W-:Y:S01]  /*1ec0*/  IABS R2, UR6 ;  /* 0x0000000600027c13 */ /* 0x000fe20008000000 */
[----:B012---:R-:W-:Y:S01]  /*1ed0*/  IMAD.MOV.U32 R25, RZ, RZ, RZ ;  /* 0x000000ffff197224 */ /* 0x007fe200078e00ff */
[----:B------:R-:W-:Y:S02]  /*1ee0*/  IABS R12, UR6 ;  /* 0x00000006000c7c13 */ /* 0x000fe40008000000 */
[----:B------:R-:W1:Y:S01]  /*1ef0*/  I2F.RP R0, R2 ;  /* 0x0000000200007306 */ /* 0x000e620000209400 */
[----:B------:R-:W-:Y:S02]  /*1f00*/  IABS R21, R3 ;  /* 0x0000000300157213 */ /* 0x000fe40000000000 */
[----:B------:R-:W-:Y:S02]  /*1f10*/  IADD3 R14, PT, PT, RZ, -R12, RZ ;  /* 0x8000000cff0e7210 */ /* 0x000fe40007ffe0ff */
[----:B------:R-:W-:Y:S02]  /*1f20*/  ISETP.NE.AND P2, PT, RZ, UR6, PT ;  /* 0x00000006ff007c0c */ /* 0x000fe4000bf45270 */
[----:B------:R-:W-:Y:S01]  /*1f30*/  MOV R22, RZ ;  /* 0x000000ff00167202 */ /* 0x000fe20000000f00 */
[----:B-1----:R-:W0:Y:S02]  /*1f40*/  MUFU.RCP R0, R0 ;  /* 0x0000000000007308 */ /* 0x002e240000001000 */
[----:B0--34-:R-:W-:-:S06]  /*1f50*/  IADD3 R8, PT, PT, R0, 0xffffffe, RZ ;  /* 0x0ffffffe00087810 */ /* 0x019fcc0007ffe0ff */
[----:B------:R0:W1:Y:S02]  /*1f60*/  F2I.FTZ.U32.TRUNC.NTZ R9, R8 ;  /* 0x0000000800097305 */ /* 0x000064000021f000 */
[----:B0-----:R-:W-:Y:S02]  /*1f70*/  HFMA2 R8, -RZ, RZ, 0, 0 ;  /* 0x00000000ff087431 */ /* 0x001fe400000001ff */
[----:B-1----:R-:W-:-:S04]  /*1f80*/  IMAD.MOV R13, RZ, RZ, -R9 ;  /* 0x000000ffff0d7224 */ /* 0x002fc800078e0a09 */
[----:B------:R-:W-:-:S04]  /*1f90*/  IMAD R13, R13, R2, RZ ;  /* 0x000000020d0d7224 */ /* 0x000fc800078e02ff */
[----:B------:R-:W-:-:S04]  /*1fa0*/  IMAD.HI.U32 R12, R9, R13, R8 ;  /* 0x0000000d090c7227 */ /* 0x000fc800078e0008 */
[----:B------:R-:W-:Y:S02]  /*1fb0*/  IMAD.MOV.U32 R9, RZ, RZ, R14 ;  /* 0x000000ffff097224 */ /* 0x000fe400078e000e */
[----:B------:R-:W-:-:S04]  /*1fc0*/  IMAD.HI.U32 R0, R12, R21, RZ ;  /* 0x000000150c007227 */ /* 0x000fc800078e00ff */
[----:B------:R-:W-:Y:S01]  /*1fd0*/  IMAD R21, R0, R9, R21 ;  /* 0x0000000900157224 */ /* 0x000fe200078e0215 */
[----:B------:R-:W-:Y:S01]  /*1fe0*/  IADD3 R0, PT, PT, R4, R3, RZ ;  /* 0x0000000304007210 */ /* 0x000fe20007ffe0ff */
[----:B------:R-:W0:Y:S01]  /*1ff0*/  LDC.64 R8, c[0x0][0x380] ;  /* 0x0000e000ff087b82 */ /* 0x000e220000000a00 */
[----:B------:R-:W-:Y:S02]  /*2000*/  IMAD.U32 R12, RZ, RZ, UR6 ;  /* 0x00000006ff0c7e24 */ /* 0x000fe4000f8e00ff */
[----:B------:R-:W-:-:S13]  /*2010*/  ISETP.GT.U32.AND P0, PT, R2, R21, PT ;  /* 0x000000150200720c */ /* 0x000fda0003f04070 */
[----:B------:R-:W-:Y:S02]  /*2020*/  @!P0 IADD3 R21, PT, PT, R21, -R2, RZ ;  /* 0x8000000215158210 */ /* 0x000fe40007ffe0ff */
[C---:B------:R-:W-:Y:S01]  /*2030*/  ISETP.GE.AND P0, PT, R3.reuse, RZ, PT ;  /* 0x000000ff0300720c */ /* 0x040fe20003f06270 */
[----:B------:R-:W-:Y:S01]  /*2040*/  VIADD R3, R3, UR5 ;  /* 0x0000000503037c36 */ /* 0x000fe20008000000 */
[----:B------:R-:W-:Y:S01]  /*2050*/  ISETP.GT.U32.AND P1, PT, R2, R21, PT ;  /* 0x000000150200720c */ /* 0x000fe20003f24070 */
[----:B0-----:R-:W-:-:S05]  /*2060*/  IMAD.WIDE R8, R0, 0x4, R8 ;  /* 0x0000000400087825 */ /* 0x001fca00078e0208 */
[----:B------:R0:W-:Y:S07]  /*2070*/  STG.E desc[UR8][R8.64], RZ ;  /* 0x000000ff08007986 */ /* 0x0001ee000c101908 */
[----:B------:R-:W-:Y:S02]  /*2080*/  @!P1 IADD3 R21, PT, PT, R21, -R2, RZ ;  /* 0x8000000215159210 */ /* 0x000fe40007ffe0ff */
[----:B------:R-:W-:Y:S02]  /*2090*/  IADD3 R2, PT, PT, R12, -0x1, RZ ;  /* 0xffffffff0c027810 */ /* 0x000fe40007ffe0ff */
[----:B------:R-:W-:-:S02]  /*20a0*/  @!P0 IADD3 R21, PT, PT, -R21, RZ, RZ ;  /* 0x000000ff15158210 */ /* 0x000fc40007ffe1ff */
[----:B------:R-:W-:Y:S02]  /*20b0*/  ISETP.GE.U32.AND P3, PT, R2, 0x3, PT ;  /* 0x000000030200780c */ /* 0x000fe40003f66070 */
[----:B------:R-:W-:Y:S02]  /*20c0*/  ISETP.GE.AND P1, PT, R3, R6, PT ;  /* 0x000000060300720c */ /* 0x000fe40003f26270 */
[----:B------:R-:W-:-:S09]  /*20d0*/  @!P2 LOP3.LUT R21, RZ, UR6, RZ, 0x33, !PT ;  /* 0x00000006ff15ac12 */ /* 0x000fd2000f8e33ff */
[----:B0-----:R-:W-:Y:S05]  /*20e0*/  @!P3 BRA `(.L_x_58) ;  /* 0x0000000c0068b947 */ /* 0x001fea0003800000 */
[----:B------:R-:W-:Y:S02]  /*20f0*/  ISETP.GT.AND P0, PT, R7, RZ, PT ;  /* 0x000000ff0700720c */ /* 0x000fe40003f04270 */
[----:B------:R-:W-:Y:S02]  /*2100*/  MOV R18, RZ ;  /* 0x000000ff00127202 */ /* 0x000fe40000000f00 */
[----:B------:R-:W-:-:S09]  /*2110*/  MOV R25, RZ ;  /* 0x000000ff00197202 */ /* 0x000fd20000000f00 */
[----:B------:R-:W-:Y:S05]  /*2120*/  @!P0 BRA `(.L_x_59) ;  /* 0x0000000800d48947 */ /* 0x000fea0003800000 */
[----:B------:R-:W-:Y:S01]  /*2130*/  IMAD.IADD R12, R7, 0x1, -R18 ;  /* 0x00000001070c7824 */ /* 0x000fe200078e0a12 */
[----:B------:R-:W-:-:S04]  /*2140*/  PLOP3.LUT P0, PT, PT, PT, PT, 0x80, 0x8 ;  /* 0x000000000008781c */ /* 0x000fc80003f0f070 */
[----:B------:R-:W-:-:S13]  /*2150*/  ISETP.GT.AND P2, PT, R12, 0xc, PT ;  /* 0x0000000c0c00780c */ /* 0x000fda0003f44270 */
[----:B------:R-:W-:Y:S05]  /*2160*/  @!P2 BRA `(.L_x_60) ;  /* 0x0000000400c4a947 */ /* 0x000fea0003800000 */
[----:B------:R-:W-:Y:S02]  /*2170*/  PLOP3.LUT P0, PT, PT, PT, PT, 0x8, 0x80 ;  /* 0x000000000080781c */ /* 0x000fe40003f0e170 */
[----:B------:R-:W-:Y:S02]  /*2180*/  IADD3 R29, PT, PT, R7, -0xc, RZ ;  /* 0xfffffff4071d7810 */ /* 0x000fe40007ffe0ff */
[----:B------:R-:W-:-:S09]  /*2190*/  IADD3 R27, PT, PT, R4, R21, RZ ;  /* 0x00000015041b7210 */ /* 0x000fd20007ffe0ff */
.L_x_61:
[----:B------:R-:W0:Y:S01]  /*21a0*/  LDC.64 R16, c[0x0][0x3b0] ;  /* 0x0000ec00ff107b82 */ /* 0x000e220000000a00 */
[----:B------:R-:W-:Y:S01]  /*21b0*/  IADD3 R23, PT, PT, -R21, R0, R18 ;  /* 0x0000000015177210 */ /* 0x000fe20007ffe112 */
[----:B------:R-:W-:-:S06]  /*21c0*/  IMAD R15, R18, UR6, R27 ;  /* 0x00000006120f7c24 */ /* 0x000fcc000f8e021b */
[----:B------:R-:W1:Y:S01]  /*21d0*/  LDC.64 R12, c[0x0][0x388] ;  /* 0x0000e200ff0c7b82 */ /* 0x000e620000000a00 */
[----:B0-----:R-:W-:-:S05]  /*21e0*/  IMAD.WIDE R22, R23, 0x4, R16 ;  /* 0x0000000417167825 */ /* 0x001fca00078e0210 */
[----:B--2---:R-:W2:Y:S01]  /*21f0*/  LDG.E R28, desc[UR8][R22.64] ;  /* 0x00000008161c7981 */ /* 0x004ea2000c1e1900 */
[----:B-1----:R-:W-:-:S05]  /*2200*/  IMAD.WIDE R14, R15, 0x4, R12 ;  /* 0x000000040f0e7825 */ /* 0x002fca00078e020c */
[----:B------:R-:W2:Y:S02]  /*2210*/  LDG.E R24, desc[UR8][R14.64] ;  /* 0x000000080e187981 */ /* 0x000ea4000c1e1900 */
[----:B--2---:R-:W-:Y:S01]  /*2220*/  FFMA R28, R28, R24, R25 ;  /* 0x000000181c1c7223 */ /* 0x004fe20000000019 */
[----:B------:R-:W-:-:S04]  /*2230*/  IMAD.U32 R25, RZ, RZ, UR6 ;  /* 0x00000006ff197e24 */ /* 0x000fc8000f8e00ff */
[----:B------:R-:W-:Y:S01]  /*2240*/  IMAD.WIDE.U32 R24, R25, 0x4, R14 ;  /* 0x0000000419187825 */ /* 0x000fe200078e000e */
[----:B------:R0:W-:Y:S04]  /*2250*/  STG.E desc[UR8][R8.64], R28 ;  /* 0x0000001c08007986 */ /* 0x0001e8000c101908 */
[----:B------:R-:W2:Y:S04]  /*2260*/  LDG.E R26, desc[UR8][R22.64+0x4] ;  /* 0x00000408161a7981 */ /* 0x000ea8000c1e1900 */
[----:B------:R-:W2:Y:S02]  /*2270*/  LDG.E R15, desc[UR8][R24.64] ;  /* 0x00000008180f7981 */ /* 0x000ea4000c1e1900 */
[----:B--2---:R-:W-:Y:S01]  /*2280*/  FFMA R26, R26, R15, R28 ;  /* 0x0000000f1a1a7223 */ /* 0x004fe2000000001c */
[----:B------:R-:W-:-:S05]  /*2290*/  MOV R15, UR6 ;  /* 0x00000006000f7c02 */ /* 0x000fca0008000f00 */
[C---:B------:R-:W-:Y:S01]  /*22a0*/  IMAD.WIDE.U32 R24, R15.reuse, 0x4, R24 ;  /* 0x000000040f187825 */ /* 0x040fe200078e0018 */
[----:B------:R1:W-:Y:S04]  /*22b0*/  STG.E desc[UR8][R8.64], R26 ;  /* 0x0000001a08007986 */ /* 0x0003e8000c101908 */
[----:B0-----:R0:W2:Y:S01]  /*22c0*/  LDG.E R28, desc[UR8][R24.64] ;  /* 0x00000008181c7981 */ /* 0x0010a2000c1e1900 */
[----:B------:R-:W-:-:S03]  /*22d0*/  IMAD.WIDE.U32 R14, R15, 0x4, R24 ;  /* 0x000000040f0e7825 */ /* 0x000fc600078e0018 */
[----:B------:R-:W2:Y:S01]  /*22e0*/  LDG.E R25, desc[UR8][R22.64+0x8] ;  /* 0x0000080816197981 */ /* 0x000ea2000c1e1900 */
[----:B0-----:R-:W-:Y:S01]  /*22f0*/  IADD3 R24, PT, PT, R18, 0x4, RZ ;  /* 0x0000000412187810 */ /* 0x001fe20007ffe0ff */
[----:B--2---:R-:W-:-:S05]  /*2300*/  FFMA R28, R25, R28, R26 ;  /* 0x0000001c191c7223 */ /* 0x004fca000000001a */
[----:B------:R0:W-:Y:S04]  /*2310*/  STG.E desc[UR8][R8.64], R28 ;  /* 0x0000001c08007986 */ /* 0x0001e8000c101908 */
[----:B------:R-:W0:Y:S04]  /*2320*/  LDG.E R23, desc[UR8][R22.64+0xc] ;  /* 0x00000c0816177981 */ /* 0x000e28000c1e1900 */
[----:B------:R-:W0:Y:S01]  /*2330*/  LDG.E R14, desc[UR8][R14.64] ;  /* 0x000000080e0e7981 */ /* 0x000e22000c1e1900 */
[----:B------:R-:W-:Y:S01]  /*2340*/  IADD3 R25, PT, PT, -R21, R0, R24 ;  /* 0x0000000015197210 */ /* 0x000fe20007ffe118 */
[----:B-1----:R-:W-:-:S04]  /*2350*/  IMAD R26, R24, UR6, R27 ;  /* 0x00000006181a7c24 */ /* 0x002fc8000f8e021b */
[----:B------:R-:W-:-:S04]  /*2360*/  IMAD.WIDE R24, R25, 0x4, R16 ;  /* 0x0000000419187825 */ /* 0x000fc800078e0210 */
[----:B0-----:R-:W-:Y:S01]  /*2370*/  FFMA R28, R23, R14, R28 ;  /* 0x0000000e171c7223 */ /* 0x001fe2000000001c */
[----:B------:R-:W-:-:S04]  /*2380*/  IMAD.WIDE R22, R26, 0x4, R12 ;  /* 0x000000041a167825 */ /* 0x000fc800078e020c */
[----:B------:R-:W-:Y:S04]  /*2390*/  STG.E desc[UR8][R8.64], R28 ;  /* 0x0000001c08007986 */ /* 0x000fe8000c101908 */
[----:B------:R-:W2:Y:S04]  /*23a0*/  LDG.E R26, desc[UR8][R24.64] ;  /* 0x00000008181a7981 */ /* 0x000ea8000c1e1900 */
[----:B------:R-:W2:Y:S02]  /*23b0*/  LDG.E R15, desc[UR8][R22.64] ;  /* 0x00000008160f7981 */ /* 0x000ea4000c1e1900 */
[----:B--2---:R-:W-:Y:S01]  /*23c0*/  FFMA R26, R26, R15, R28 ;  /* 0x0000000f1a1a7223 */ /* 0x004fe2000000001c */
[----:B------:R-:W-:-:S04]  /*23d0*/  IMAD.U32 R15, RZ, RZ, UR6 ;  /* 0x00000006ff0f7e24 */ /* 0x000fc8000f8e00ff */
[----:B------:R-:W-:Y:S01]  /*23e0*/  IMAD.WIDE.U32 R14, R15, 0x4, R22 ;  /* 0x000000040f0e7825 */ /* 0x000fe200078e0016 */
[----:B------:R0:W-:Y:S04]  /*23f0*/  STG.E desc[UR8][R8.64], R26 ;  /* 0x0000001a08007986 */ /* 0x0001e8000c101908 */
[----:B------:R-:W0:Y:S04]  /*2400*/  LDG.E R23, desc[UR8][R24.64+0x4] ;  /* 0x0000040818177981 */ /* 0x000e28000c1e1900 */
[----:B------:R-:W0:Y:S02]  /*2410*/  LDG.E R22, desc[UR8][R14.64] ;  /* 0x000000080e167981 */ /* 0x000e24000c1e1900 */
[----:B0-----:R-:W-:Y:S01]  /*2420*/  FFMA R26, R23, R22, R26 ;  /* 0x00000016171a7223 */ /* 0x001fe2000000001a */
[----:B------:R-:W-:-:S05]  /*2430*/  MOV R23, UR6 ;  /* 0x0000000600177c02 */ /* 0x000fca0008000f00 */
[C---:B------:R-:W-:Y:S01]  /*2440*/  IMAD.WIDE.U32 R14, R23.reuse, 0x4, R14 ;  /* 0x00000004170e7825 */ /* 0x040fe200078e000e */
[----:B------:R0:W-:Y:S04]  /*2450*/  STG.E desc[UR8][R8.64], R26 ;  /* 0x0000001a08007986 */ /* 0x0001e8000c101908 */
[----:B------:R1:W2:Y:S01]  /*2460*/  LDG.E R28, desc[UR8][R14.64] ;  /* 0x000000080e1c7981 */ /* 0x0002a2000c1e1900 */
[----:B------:R-:W-:-:S03]  /*2470*/  IMAD.WIDE.U32 R22, R23, 0x4, R14 ;  /* 0x0000000417167825 */ /* 0x000fc600078e000e */
[----:B------:R-:W2:Y:S01]  /*2480*/  LDG.E R15, desc[UR8][R24.64+0x8] ;  /* 0x00000808180f7981 */ /* 0x000ea2000c1e1900 */
[----:B-1----:R-:W-:Y:S01]  /*2490*/  IADD3 R14, PT, PT, R18, 0x8, RZ ;  /* 0x00000008120e7810 */ /* 0x002fe20007ffe0ff */
[----:B--2---:R-:W-:-:S05]  /*24a0*/  FFMA R28, R15, R28, R26 ;  /* 0x0000001c0f1c7223 */ /* 0x004fca000000001a */
[----:B------:R1:W-:Y:S04]  /*24b0*/  STG.E desc[UR8][R8.64], R28 ;  /* 0x0000001c08007986 */ /* 0x0003e8000c101908 */
[----:B------:R-:W1:Y:S04]  /*24c0*/  LDG.E R25, desc[UR8][R24.64+0xc] ;  /* 0x00000c0818197981 */ /* 0x000e68000c1e1900 */
[----:B------:R-:W1:Y:S01]  /*24d0*/  LDG.E R22, desc[UR8][R22.64] ;  /* 0x0000000816167981 */ /* 0x000e62000c1e1900 */
[----:B------:R-:W-:Y:S01]  /*24e0*/  IADD3 R15, PT, PT, -R21, R0, R14 ;  /* 0x00000000150f7210 */ /* 0x000fe20007ffe10e */
[----:B0-----:R-:W-:-:S04]  /*24f0*/  IMAD R26, R14, UR6, R27 ;  /* 0x000000060e1a7c24 */ /* 0x001fc8000f8e021b */
[----:B------:R-:W-:-:S04]  /*2500*/  IMAD.WIDE R14, R15, 0x4, R16 ;  /* 0x000000040f0e7825 */ /* 0x000fc800078e0210 */
[----:B-1----:R-:W-:Y:S01]  /*2510*/  FFMA R28, R25, R22, R28 ;  /* 0x00000016191c7223 */ /* 0x002fe2000000001c */
        /* <DEDUP_REMOVED lines=25> */
[----:B------:R-:W-:-:S04]  /*26b0*/  IMAD.WIDE R12, R26, 0x4, R12 ;  /* 0x000000041a0c7825 */ /* 0x000fc800078e020c */
[----:B-1----:R-:W-:-:S05]  /*26c0*/  FFMA R28, R15, R24, R28 ;  /* 0x000000180f1c7223 */ /* 0x002fca000000001c */
[----:B------:R0:W-:Y:S04]  /*26d0*/  STG.E desc[UR8][R8.64], R28 ;  /* 0x0000001c08007986 */ /* 0x0001e8000c101908 */
[----:B------:R-:W2:Y:S04]  /*26e0*/  LDG.E R23, desc[UR8][R16.64] ;  /* 0x0000000810177981 */ /* 0x000ea8000c1e1900 */
[----:B------:R-:W2:Y:S01]  /*26f0*/  LDG.E R22, desc[UR8][R12.64] ;  /* 0x000000080c167981 */ /* 0x000ea2000c1e1900 */
[----:B------:R-:W-:Y:S02]  /*2700*/  IMAD.U32 R15, RZ, RZ, UR6 ;  /* 0x00000006ff0f7e24 */ /* 0x000fe4000f8e00ff */
[----:B--2---:R-:W-:-:S02]  /*2710*/  FFMA R25, R23, R22, R28 ;  /* 0x0000001617197223 */ /* 0x004fc4000000001c */
[----:B------:R-:W-:-:S03]  /*2720*/  IMAD.WIDE.U32 R22, R15, 0x4, R12 ;  /* 0x000000040f167825 */ /* 0x000fc600078e000c */
[----:B------:R1:W-:Y:S04]  /*2730*/  STG.E desc[UR8][R8.64], R25 ;  /* 0x0000001908007986 */ /* 0x0003e8000c101908 */
[----:B------:R-:W2:Y:S04]  /*2740*/  LDG.E R14, desc[UR8][R16.64+0x4] ;  /* 0x00000408100e7981 */ /* 0x000ea8000c1e1900 */
[----:B------:R-:W2:Y:S01]  /*2750*/  LDG.E R15, desc[UR8][R22.64] ;  /* 0x00000008160f7981 */ /* 0x000ea2000c1e1900 */
[----:B------:R-:W-:Y:S01]  /*2760*/  MOV R26, UR6 ;  /* 0x00000006001a7c02 */ /* 0x000fe20008000f00 */
[----:B--2---:R-:W-:-:S04]  /*2770*/  FFMA R24, R14, R15, R25 ;  /* 0x0000000f0e187223 */ /* 0x004fc80000000019 */
[----:B------:R-:W-:Y:S01]  /*2780*/  IMAD.WIDE.U32 R14, R26, 0x4, R22 ;  /* 0x000000041a0e7825 */ /* 0x000fe200078e0016 */
[----:B------:R2:W-:Y:S04]  /*2790*/  STG.E desc[UR8][R8.64], R24 ;  /* 0x0000001808007986 */ /* 0x0005e8000c101908 */
[----:B------:R-:W3:Y:S04]  /*27a0*/  LDG.E R13, desc[UR8][R16.64+0x8] ;  /* 0x00000808100d7981 */ /* 0x000ee8000c1e1900 */
[----:B------:R-:W3:Y:S01]  /*27b0*/  LDG.E R12, desc[UR8][R14.64] ;  /* 0x000000080e0c7981 */ /* 0x000ee2000c1e1900 */
[----:B0-----:R-:W-:Y:S01]  /*27c0*/  MOV R28, UR6 ;  /* 0x00000006001c7c02 */ /* 0x001fe20008000f00 */
[----:B---3--:R-:W-:-:S04]  /*27d0*/  FFMA R26, R13, R12, R24 ;  /* 0x0000000c0d1a7223 */ /* 0x008fc80000000018 */
[----:B------:R-:W-:Y:S01]  /*27e0*/  IMAD.WIDE.U32 R12, R28, 0x4, R14 ;  /* 0x000000041c0c7825 */ /* 0x000fe200078e000e */
[----:B------:R2:W-:Y:S04]  /*27f0*/  STG.E desc[UR8][R8.64], R26 ;  /* 0x0000001a08007986 */ /* 0x0005e8000c101908 */
[----:B-1----:R-:W3:Y:S04]  /*2800*/  LDG.E R25, desc[UR8][R16.64+0xc] ;  /* 0x00000c0810197981 */ /* 0x002ee8000c1e1900 */
[----:B------:R-:W3:Y:S01]  /*2810*/  LDG.E R12, desc[UR8][R12.64] ;  /* 0x000000080c0c7981 */ /* 0x000ee2000c1e1900 */
[----:B------:R-:W-:-:S05]  /*2820*/  VIADD R18, R18, 0x10 ;  /* 0x0000001012127836 */ /* 0x000fca0000000000 */
[----:B------:R-:W-:Y:S01]  /*2830*/  ISETP.GE.AND P2, PT, R18, R29, PT ;  /* 0x0000001d1200720c */ /* 0x000fe20003f46270 */
[----:B---3--:R-:W-:-:S05]  /*2840*/  FFMA R25, R25, R12, R26 ;  /* 0x0000000c19197223 */ /* 0x008fca000000001a */
[----:B------:R2:W-:Y:S07]  /*2850*/  STG.E desc[UR8][R8.64], R25 ;  /* 0x0000001908007986 */ /* 0x0005ee000c101908 */
[----:B------:R-:W-:Y:S05]  /*2860*/  @!P2 BRA `(.L_x_61) ;  /* 0xfffffff8004ca947 */ /* 0x000fea000383ffff */
[----:B------:R-:W-:-:S07]  /*2870*/  MOV R22, R7 ;  /* 0x0000000700167202 */ /* 0x000fce0000000f00 */
.L_x_60:
[----:B------:R-:W-:-:S04]  /*2880*/  IADD3 R12, PT, PT, R7, -R18, RZ ;  /* 0x80000012070c7210 */ /* 0x000fc80007ffe0ff */
[----:B------:R-:W-:-:S13]  /*2890*/  ISETP.GT.AND P2, PT, R12, 0x4, PT ;  /* 0x000000040c00780c */ /* 0x000fda0003f44270 */
[----:B------:R-:W-:Y:S05]  /*28a0*/  @!P2 BRA `(.L_x_62) ;  /* 0x0000000000eca947 */ /* 0x000fea0003800000 */
[----:B------:R-:W0:Y:S01]  /*28b0*/  LDC.64 R22, c[0x0][0x3b0] ;  /* 0x0000ec00ff167b82 */ /* 0x000e220000000a00 */
[----:B------:R-:W-:Y:S01]  /*28c0*/  VIADD R27, R18, 0x4 ;  /* 0x00000004121b7836 */ /* 0x000fe20000000000 */
[----:B------:R-:W-:Y:S02]  /*28d0*/  IADD3 R29, PT, PT, R4, R21, RZ ;  /* 0x00000015041d7210 */ /* 0x000fe40007ffe0ff */
[CC--:B------:R-:W-:Y:S02]  /*28e0*/  IADD3 R17, PT, PT, -R21.reuse, R0.reuse, R18 ;  /* 0x0000000015117210 */ /* 0x0c0fe40007ffe112 */
[----:B------:R-:W-:Y:S01]  /*28f0*/  IADD3 R15, PT, PT, -R21, R0, R27 ;  /* 0x00000000150f7210 */ /* 0x000fe20007ffe11b */
[--C-:B------:R-:W-:Y:S01]  /*2900*/  IMAD R27, R27, UR6, R29.reuse ;  /* 0x000000061b1b7c24 */ /* 0x100fe2000f8e021d */
[----:B------:R-:W1:Y:S01]  /*2910*/  LDC.64 R12, c[0x0][0x388] ;  /* 0x0000e200ff0c7b82 */ /* 0x000e620000000a00 */
[----:B------:R-:W-:Y:S02]  /*2920*/  IMAD R29, R18, UR6, R29 ;  /* 0x00000006121d7c24 */ /* 0x000fe4000f8e021d */
[----:B0-----:R-:W-:-:S04]  /*2930*/  IMAD.WIDE R14, R15, 0x4, R22 ;  /* 0x000000040f0e7825 */ /* 0x001fc800078e0216 */
[----:B------:R-:W-:-:S04]  /*2940*/  IMAD.WIDE R22, R17, 0x4, R22 ;  /* 0x0000000411167825 */ /* 0x000fc800078e0216 */
[--C-:B-1----:R-:W-:Y:S01]  /*2950*/  IMAD.WIDE R16, R29, 0x4, R12.reuse ;  /* 0x000000041d107825 */ /* 0x102fe200078e020c */
[----:B--2---:R-:W2:Y:S04]  /*2960*/  LDG.E R24, desc[UR8][R22.64] ;  /* 0x0000000816187981 */ /* 0x004ea8000c1e1900 */
[----:B------:R-:W2:Y:S01]  /*2970*/  LDG.E R26, desc[UR8][R16.64] ;  /* 0x00000008101a7981 */ /* 0x000ea2000c1e1900 */
[----:B------:R-:W-:Y:S01]  /*2980*/  IMAD.WIDE R12, R27, 0x4, R12 ;  /* 0x000000041b0c7825 */ /* 0x000fe200078e020c */
[----:B------:R-:W-:-:S03]  /*2990*/  MOV R27, UR6 ;  /* 0x00000006001b7c02 */ /* 0x000fc60008000f00 */
[----:B--2---:R-:W-:Y:S02]  /*29a0*/  FFMA R28, R24, R26, R25 ;  /* 0x0000001a181c7223 */ /* 0x004fe40000000019 */
[----:B------:R-:W-:-:S03]  /*29b0*/  IMAD.WIDE.U32 R26, R27, 0x4, R16 ;  /* 0x000000041b1a7825 */ /* 0x000fc600078e0010 */
[----:B------:R0:W-:Y:S04]  /*29c0*/  STG.E desc[UR8][R8.64], R28 ;  /* 0x0000001c08007986 */ /* 0x0001e8000c101908 */
[----:B------:R-:W2:Y:S04]  /*29d0*/  LDG.E R29, desc[UR8][R22.64+0x4] ;  /* 0x00000408161d7981 */ /* 0x000ea8000c1e1900 */
[----:B------:R-:W2:Y:S01]  /*29e0*/  LDG.E R24, desc[UR8][R26.64] ;  /* 0x000000081a187981 */ /* 0x000ea2000c1e1900 */
[----:B------:R-:W-:Y:S01]  /*29f0*/  IMAD.U32 R25, RZ, RZ, UR6 ;  /* 0x00000006ff197e24 */ /* 0x000fe2000f8e00ff */
[----:B------:R-:W-:Y:S01]  /*2a00*/  MOV R17, UR6 ;  /* 0x0000000600117c02 */ /* 0x000fe20008000f00 */
[----:B--2---:R-:W-:-:S02]  /*2a10*/  FFMA R29, R29, R24, R28 ;  /* 0x000000181d1d7223 */ /* 0x004fc4000000001c */
[----:B------:R-:W-:-:S03]  /*2a20*/  IMAD.WIDE.U32 R24, R25, 0x4, R26 ;  /* 0x0000000419187825 */ /* 0x000fc600078e001a */
[----:B------:R1:W-:Y:S01]  /*2a30*/  STG.E desc[UR8][R8.64], R29 ;  /* 0x0000001d08007986 */ /* 0x0003e2000c101908 */
[----:B------:R-:W-:-:S03]  /*2a40*/  IMAD.WIDE.U32 R16, R17, 0x4, R24 ;  /* 0x0000000411107825 */ /* 0x000fc600078e0018 */
[----:B------:R-:W0:Y:S04]  /*2a50*/  LDG.E R26, desc[UR8][R24.64] ;  /* 0x00000008181a7981 */ /* 0x000e28000c1e1900 */
[----:B------:R-:W0:Y:S02]  /*2a60*/  LDG.E R24, desc[UR8][R22.64+0x8] ;  /* 0x0000080816187981 */ /* 0x000e24000c1e1900 */
[----:B0-----:R-:W-:-:S05]  /*2a70*/  FFMA R28, R24, R26, R29 ;  /* 0x0000001a181c7223 */ /* 0x001fca000000001d */
[----:B------:R-:W-:Y:S04]  /*2a80*/  STG.E desc[UR8][R8.64], R28 ;  /* 0x0000001c08007986 */ /* 0x000fe8000c101908 */
[----:B------:R-:W2:Y:S04]  /*2a90*/  LDG.E R27, desc[UR8][R22.64+0xc] ;  /* 0x00000c08161b7981 */ /* 0x000ea8000c1e1900 */
[----:B------:R-:W2:Y:S02]  /*2aa0*/  LDG.E R16, desc[UR8][R16.64] ;  /* 0x0000000810107981 */ /* 0x000ea4000c1e1900 */
[----:B--2---:R-:W-:-:S05]  /*2ab0*/  FFMA R27, R27, R16, R28 ;  /* 0x000000101b1b7223 */ /* 0x004fca000000001c */
[----:B------:R0:W-:Y:S04]  /*2ac0*/  STG.E desc[UR8][R8.64], R27 ;  /* 0x0000001b08007986 */ /* 0x0001e8000c101908 */
[----:B------:R-:W2:Y:S04]  /*2ad0*/  LDG.E R26, desc[UR8][R14.64] ;  /* 0x000000080e1a7981 */ /* 0x000ea8000c1e1900 */
[----:B-1----:R-:W2:Y:S01]  /*2ae0*/  LDG.E R29, desc[UR8][R12.64] ;  /* 0x000000080c1d7981 */ /* 0x002ea2000c1e1900 */
[----:B------:R-:W-:-:S05]  /*2af0*/  MOV R25, UR6 ;  /* 0x0000000600197c02 */ /* 0x000fca0008000f00 */
[----:B------:R-:W-:-:S04]  /*2b00*/  IMAD.WIDE.U32 R24, R25, 0x4, R12 ;  /* 0x0000000419187825 */ /* 0x000fc800078e000c */
[----:B--2---:R-:W-:-:S05]  /*2b10*/  FFMA R29, R26, R29, R27 ;  /* 0x0000001d1a1d7223 */ /* 0x004fca000000001b */
[----:B------:R1:W-:Y:S04]  /*2b20*/  STG.E desc[UR8][R8.64], R29 ;  /* 0x0000001d08007986 */ /* 0x0003e8000c101908 */
[----:B------:R-:W2:Y:S04]  /*2b30*/  LDG.E R26, desc[UR8][R14.64+0x4] ;  /* 0x000004080e1a7981 */ /* 0x000ea8000c1e1900 */
[----:B------:R-:W2:Y:S01]  /*2b40*/  LDG.E R22, desc[UR8][R24.64] ;  /* 0x0000000818167981 */ /* 0x000ea2000c1e1900 */
[----:B------:R-:W-:-:S04]  /*2b50*/  IMAD.U32 R17, RZ, RZ, UR6 ;  /* 0x00000006ff117e24 */ /* 0x000fc8000f8e00ff */
[----:B------:R-:W-:-:S04]  /*2b60*/  IMAD.WIDE.U32 R16, R17, 0x4, R24 ;  /* 0x0000000411107825 */ /* 0x000fc800078e0018 */
[----:B--2---:R-:W-:-:S05]  /*2b70*/  FFMA R23, R26, R22, R29 ;  /* 0x000000161a177223 */ /* 0x004fca000000001d */
[----:B------:R1:W-:Y:S04]  /*2b80*/  STG.E desc[UR8][R8.64], R23 ;  /* 0x0000001708007986 */ /* 0x0003e8000c101908 */
[----:B------:R-:W0:Y:S04]  /*2b90*/  LDG.E R12, desc[UR8][R14.64+0x8] ;  /* 0x000008080e0c7981 */ /* 0x000e28000c1e1900 */
[----:B------:R-:W0:Y:S01]  /*2ba0*/  LDG.E R13, desc[UR8][R16.64] ;  /* 0x00000008100d7981 */ /* 0x000e22000c1e1900 */
[----:B------:R-:W-:Y:S01]  /*2bb0*/  MOV R22, UR6 ;  /* 0x0000000600167c02 */ /* 0x000fe20008000f00 */
[----:B0-----:R-:W-:-:S04]  /*2bc0*/  FFMA R27, R12, R13, R23 ;  /* 0x0000000d0c1b7223 */ /* 0x001fc80000000017 */
[----:B------:R-:W-:Y:S01]  /*2bd0*/  IMAD.WIDE.U32 R12, R22, 0x4, R16 ;  /* 0x00000004160c7825 */ /* 0x000fe200078e0010 */
[----:B------:R1:W-:Y:S04]  /*2be0*/  STG.E desc[UR8][R8.64], R27 ;  /* 0x0000001b08007986 */ /* 0x0003e8000c101908 */
[----:B------:R-:W2:Y:S04]  /*2bf0*/  LDG.E R22, desc[UR8][R14.64+0xc] ;  /* 0x00000c080e167981 */ /* 0x000ea8000c1e1900 */
[----:B------:R-:W2:Y:S01]  /*2c00*/  LDG.E R12, desc[UR8][R12.64] ;  /* 0x000000080c0c7981 */ /* 0x000ea2000c1e1900 */
[----:B------:R-:W-:Y:S01]  /*2c10*/  PLOP3.LUT P0, PT, PT, PT, PT, 0x8, 0x80 ;  /* 0x000000000080781c */ /* 0x000fe20003f0e170 */
[----:B------:R-:W-:-:S02]  /*2c20*/  VIADD R18, R18, 0x8 ;  /* 0x0000000812127836 */ /* 0x000fc40000000000 */
[----:B--2---:R-:W-:Y:S01]  /*2c30*/  FFMA R25, R22, R12, R27 ;  /* 0x0000000c16197223 */ /* 0x004fe2000000001b */
[----:B------:R-:W-:-:S04]  /*2c40*/  MOV R22, R7 ;  /* 0x0000000700167202 */ /* 0x000fc80000000f00 */
[----:B------:R1:W-:Y:S05]  /*2c50*/  STG.E desc[UR8][R8.64], R25 ;  /* 0x0000001908007986 */ /* 0x0003ea000c101908 */
.L_x_62:
[----:B------:R-:W-:-:S13]  /*2c60*/  ISETP.NE.OR P0, PT, R18, R7, P0 ;  /* 0x000000071200720c */ /* 0x000fda0000705670 */
[----:B------:R-:W-:Y:S05]  /*2c70*/  @!P0 BRA `(.L_x_58) ;  /* 0x0000000000848947 */ /* 0x000fea0003800000 */
.L_x_59:
[----:B-1----:R-:W-:-:S07]  /*2c80*/  IADD3 R23, PT, PT, R4, R21, RZ ;  /* 0x0000001504177210 */ /* 0x002fce0007ffe0ff */
.L_x_63:
[----:B0-----:R-:W0:Y:S01]  /*2c90*/  LDC.64 R14, c[0x0][0x3b0] ;  /* 0x0000ec00ff0e7b82 */ /* 0x001e220000000a00 */
[----:B------:R-:W-:Y:S01]  /*2ca0*/  IADD3 R27, PT, PT, -R21, R0, R18 ;  /* 0x00000000151b7210 */ /* 0x000fe20007ffe112 */
[----:B------:R-:W-:-:S06]  /*2cb0*/  IMAD R17, R18, UR6, R23 ;  /* 0x0000000612117c24 */ /* 0x000fcc000f8e0217 */
[----:B------:R-:W1:Y:S01]  /*2cc0*/  LDC.64 R12, c[0x0][0x388] ;  /* 0x0000e200ff0c7b82 */ /* 0x000e620000000a00 */
[----:B0-----:R-:W-:-:S05]  /*2cd0*/  IMAD.WIDE R14, R27, 0x4, R14 ;  /* 0x000000041b0e7825 */ /* 0x001fca00078e020e */
[----:B------:R-:W3:Y:S01]  /*2ce0*/  LDG.E R16, desc[UR8][R14.64] ;  /* 0x000000080e107981 */ /* 0x000ee2000c1e1900 */
[----:B-1----:R-:W-:-:S05]  /*2cf0*/  IMAD.WIDE R12, R17, 0x4, R12 ;  /* 0x00000004110c7825 */ /* 0x002fca00078e020c */
[----:B------:R-:W3:Y:S01]  /*2d00*/  LDG.E R17, desc[UR8][R12.64] ;  /* 0x000000080c117981 */ /* 0x000ee2000c1e1900 */
[----:B------:R-:W-:Y:S01]  /*2d10*/  MOV R29, UR6 ;  /* 0x00000006001d7c02 */ /* 0x000fe20008000f00 */
[----:B---3--:R-:W-:-:S04]  /*2d20*/  FFMA R27, R16, R17, R25 ;  /* 0x00000011101b7223 */ /* 0x008fc80000000019 */
[----:B--2---:R-:W-:Y:S01]  /*2d30*/  IMAD.WIDE.U32 R24, R29, 0x4, R12 ;  /* 0x000000041d187825 */ /* 0x004fe200078e000c */
[----:B------:R0:W-:Y:S04]  /*2d40*/  STG.E desc[UR8][R8.64], R27 ;  /* 0x0000001b08007986 */ /* 0x0001e8000c101908 */
[----:B------:R-:W2:Y:S04]  /*2d50*/  LDG.E R16, desc[UR8][R14.64+0x4] ;  /* 0x000004080e107981 */ /* 0x000ea8000c1e1900 */
[----:B------:R-:W2:Y:S01]  /*2d60*/  LDG.E R17, desc[UR8][R24.64] ;  /* 0x0000000818117981 */ /* 0x000ea2000c1e1900 */
[----:B------:R-:W-:-:S02]  /*2d70*/  IMAD.U32 R22, RZ, RZ, UR6 ;  /* 0x00000006ff167e24 */ /* 0x000fc4000f8e00ff */
[----:B--2---:R-:W-:Y:S02]  /*2d80*/  FFMA R29, R16, R17, R27 ;  /* 0x00000011101d7223 */ /* 0x004fe4000000001b */
        /* <DEDUP_REMOVED lines=8> */
[----:B------:R-:W2:Y:S04]  /*2e10*/  LDG.E R25, desc[UR8][R14.64+0xc] ;  /* 0x00000c080e197981 */ /* 0x000ea8000c1e1900 */
[----:B------:R-:W2:Y:S01]  /*2e20*/  LDG.E R12, desc[UR8][R12.64] ;  /* 0x000000080c0c7981 */ /* 0x000ea2000c1e1900 */
[----:B------:R-:W-:-:S04]  /*2e30*/  IADD3 R18, PT, PT, R18, 0x4, RZ ;  /* 0x0000000412127810 */ /* 0x000fc80007ffe0ff */
[----:B------:R-:W-:Y:S01]  /*2e40*/  ISETP.NE.AND P0, PT, R18, R7, PT ;  /* 0x000000071200720c */ /* 0x000fe20003f05270 */
[----:B--2---:R-:W-:-:S05]  /*2e50*/  FFMA R25, R25, R12, R22 ;  /* 0x0000000c19197223 */ /* 0x004fca0000000016 */
[----:B------:R0:W-:Y:S07]  /*2e60*/  STG.E desc[UR8][R8.64], R25 ;  /* 0x0000001908007986 */ /* 0x0001ee000c101908 */
[----:B------:R-:W-:Y:S05]  /*2e70*/  @P0 BRA `(.L_x_63) ;  /* 0xfffffffc00840947 */ /* 0x000fea000383ffff */
[----:B0-----:R-:W-:-:S07]  /*2e80*/  IMAD.MOV.U32 R22, RZ, RZ, R7 ;  /* 0x000000ffff167224 */ /* 0x001fce00078e0007 */
.L_x_58:
[----:B------:R-:W-:-:S04]  /*2e90*/  MOV R16, UR6 ;  /* 0x0000000600107c02 */ /* 0x000fc80008000f00 */
[----:B------:R-:W-:-:S04]  /*2ea0*/  LOP3.LUT R16, R16, 0x3, RZ, 0xc0, !PT ;  /* 0x0000000310107812 */ /* 0x000fc800078ec0ff */
[----:B------:R-:W-:-:S13]  /*2eb0*/  ISETP.NE.AND P0, PT, R16, RZ, PT ;  /* 0x000000ff1000720c */ /* 0x000fda0003f05270 */
[----:B------:R-:W-:Y:S05]  /*2ec0*/  @!P0 BRA `(.L_x_64) ;  /* 0x00000000006c8947 */ /* 0x000fea0003800000 */
[----:B------:R-:W0:Y:S01]  /*2ed0*/  LDC.64 R14, c[0x0][0x3b0] ;  /* 0x0000ec00ff0e7b82 */ /* 0x000e220000000a00 */
[----:B------:R-:W-:Y:S02]  /*2ee0*/  IADD3 R17, PT, PT, R4, R21, RZ ;  /* 0x0000001504117210 */ /* 0x000fe40007ffe0ff */
[----:B------:R-:W-:-:S03]  /*2ef0*/  IADD3 R21, PT, PT, -R21, R0, R22 ;  /* 0x0000000015157210 */ /* 0x000fc60007ffe116 */
[----:B------:R-:W-:Y:S02]  /*2f00*/  IMAD R17, R22, UR6, R17 ;  /* 0x0000000616117c24 */ /* 0x000fe4000f8e0211 */
[----:B------:R-:W3:Y:S01]  /*2f10*/  LDC.64 R12, c[0x0][0x388] ;  /* 0x0000e200ff0c7b82 */ /* 0x000ee20000000a00 */
[----:B0-----:R-:W-:-:S05]  /*2f20*/  IMAD.WIDE R14, R21, 0x4, R14 ;  /* 0x00000004150e7825 */ /* 0x001fca00078e020e */
[----:B------:R-:W1:Y:S01]  /*2f30*/  LDG.E R0, desc[UR8][R14.64] ;  /* 0x000000080e007981 */ /* 0x000e62000c1e1900 */
[----:B---3--:R-:W-:-:S05]  /*2f40*/  IMAD.WIDE R12, R17, 0x4, R12 ;  /* 0x00000004110c7825 */ /* 0x008fca00078e020c */
[----:B------:R-:W1:Y:S01]  /*2f50*/  LDG.E R17, desc[UR8][R12.64] ;  /* 0x000000080c117981 */ /* 0x000e62000c1e1900 */
[----:B------:R-:W-:Y:S01]  /*2f60*/  ISETP.NE.AND P0, PT, R16, 0x1, PT ;  /* 0x000000011000780c */ /* 0x000fe20003f05270 */
[----:B-12---:R-:W-:-:S05]  /*2f70*/  FFMA R25, R0, R17, R25 ;  /* 0x0000001100197223 */ /* 0x006fca0000000019 */
[----:B------:R0:W-:Y:S07]  /*2f80*/  STG.E desc[UR8][R8.64], R25 ;  /* 0x0000001908007986 */ /* 0x0001ee000c101908 */
[----:B------:R-:W-:Y:S05]  /*2f90*/  @!P0 BRA `(.L_x_64) ;  /* 0x0000000000388947 */ /* 0x000fea0003800000 */
[----:B------:R-:W-:Y:S01]  /*2fa0*/  IMAD.U32 R17, RZ, RZ, UR6 ;  /* 0x00000006ff117e24 */ /* 0x000fe2000f8e00ff */
[----:B------:R-:W2:Y:S03]  /*2fb0*/  LDG.E R0, desc[UR8][R14.64+0x4] ;  /* 0x000004080e007981 */ /* 0x000ea6000c1e1900 */
[----:B------:R-:W-:-:S05]  /*2fc0*/  IMAD.WIDE.U32 R12, R17, 0x4, R12 ;  /* 0x00000004110c7825 */ /* 0x000fca00078e000c */
[----:B------:R-:W2:Y:S01]  /*2fd0*/  LDG.E R17, desc[UR8][R12.64] ;  /* 0x000000080c117981 */ /* 0x000ea2000c1e1900 */
[----:B------:R-:W-:Y:S01]  /*2fe0*/  ISETP.NE.AND P0, PT, R16, 0x2, PT ;  /* 0x000000021000780c */ /* 0x000fe20003f05270 */
[----:B--2---:R-:W-:-:S05]  /*2ff0*/  FFMA R17, R0, R17, R25 ;  /* 0x0000001100117223 */ /* 0x004fca0000000019 */
[----:B------:R3:W-:Y:S07]  /*3000*/  STG.E desc[UR8][R8.64], R17 ;  /* 0x0000001108007986 */ /* 0x0007ee000c101908 */
[----:B------:R-:W-:Y:S05]  /*3010*/  @!P0 BRA `(.L_x_64) ;  /* 0x0000000000188947 */ /* 0x000fea0003800000 */
[----:B------:R-:W-:Y:S01]  /*3020*/  MOV R21, UR6 ;  /* 0x0000000600157c02 */ /* 0x000fe20008000f00 */
[----:B------:R-:W3:Y:S04]  /*3030*/  LDG.E R14, desc[UR8][R14.64+0x8] ;  /* 0x000008080e0e7981 */ /* 0x000ee8000c1e1900 */
[----:B------:R-:W-:-:S06]  /*3040*/  IMAD.WIDE.U32 R12, R21, 0x4, R12 ;  /* 0x00000004150c7825 */ /* 0x000fcc00078e000c */
[----:B------:R-:W3:Y:S02]  /*3050*/  LDG.E R13, desc[UR8][R12.64] ;  /* 0x000000080c0d7981 */ /* 0x000ee4000c1e1900 */
[----:B---3--:R-:W-:-:S05]  /*3060*/  FFMA R17, R14, R13, R17 ;  /* 0x0000000d0e117223 */ /* 0x008fca0000000011 */
[----:B------:R4:W-:Y:S02]  /*3070*/  STG.E desc[UR8][R8.64], R17 ;  /* 0x0000001108007986 */ /* 0x0009e4000c101908 */
.L_x_64:
[----:B------:R-:W-:Y:S05]  /*3080*/  @!P1 BRA `(.L_x_65) ;  /* 0xffffffec008c9947 */ /* 0x000fea000383ffff */
[----:B------:R-:W-:Y:S05]  /*3090*/  BSYNC.RECONVERGENT B1 ;  /* 0x0000000000017941 */ /* 0x000fea0003800200 */
.L_x_57:
[----:B------:R-:W-:Y:S01]  /*30a0*/  ISETP.NE.AND P0, PT, R19, RZ, PT ;  /* 0x000000ff1300720c */ /* 0x000fe20003f05270 */
[----:B------:R-:W-:-:S12]  /*30b0*/  BSSY.RECONVERGENT B1, `(.L_x_66) ;  /* 0x0000120000017945 */ /* 0x000fd80003800200 */
[----:B------:R-:W-:Y:S05]  /*30c0*/  @!P0 BRA `(.L_x_67) ;  /* 0x0000001000788947 */ /* 0x000fea0003800000 */
[----:B------:R-:W0:Y:S02]  /*30d0*/  S2R R3, SR_TID.X ;  /* 0x0000000000037919 */ /* 0x000e240000002100 */
.L_x_75:
[----:B------:R-:W-:Y:S01]  /*30e0*/  IABS R2, UR6 ;  /* 0x0000000600027c13 */ /* 0x000fe20008000000 */
[----:B012---:R-:W-:Y:S01]  /*30f0*/  IMAD.MOV.U32 R25, RZ, RZ, RZ ;  /* 0x000000ffff197224 */ /* 0x007fe200078e00ff */
[----:B------:R-:W-:Y:S02]  /*3100*/  IABS R12, UR6 ;  /* 0x00000006000c7c13 */ /* 0x000fe40008000000 */
[----:B------:R-:W0:Y:S01]  /*3110*/  I2F.RP R0, R2 ;  /* 0x0000000200007306 */ /* 0x000e220000209400 */
[----:B------:R-:W-:Y:S02]  /*3120*/  IABS R21, R3 ;  /* 0x0000000300157213 */ /* 0x000fe40000000000 */
[----:B------:R-:W-:Y:S02]  /*3130*/  IADD3 R14, PT, PT, RZ, -R12, RZ ;  /* 0x8000000cff0e7210 */ /* 0x000fe40007ffe0ff */
[----:B------:R-:W-:Y:S02]  /*3140*/  ISETP.NE.AND P2, PT, RZ, UR6, PT ;  /* 0x00000006ff007c0c */ /* 0x000fe4000bf45270 */
[----:B------:R-:W-:Y:S01]  /*3150*/  MOV R22, RZ ;  /* 0x000000ff00167202 */ /* 0x000fe20000000f00 */
[----:B0--3--:R-:W3:Y:S02]  /*3160*/  MUFU.RCP R0, R0 ;  /* 0x0000000000007308 */ /* 0x009ee40000001000 */
[----:B---34-:R-:W-:-:S06]  /*3170*/  IADD3 R8, PT, PT, R0, 0xffffffe, RZ ;  /* 0x0ffffffe00087810 */ /* 0x018fcc0007ffe0ff */
        /* <DEDUP_REMOVED lines=36> */
.L_x_71:
        /* <DEDUP_REMOVED lines=110> */
.L_x_70:
        /* <DEDUP_REMOVED lines=62> */
.L_x_72:
[----:B------:R-:W-:-:S13]  /*3e80*/  ISETP.NE.OR P0, PT, R18, R7, P0 ;  /* 0x000000071200720c */ /* 0x000fda0000705670 */
[----:B------:R-:W-:Y:S05]  /*3e90*/  @!P0 BRA `(.L_x_68) ;  /* 0x0000000000848947 */ /* 0x000fea0003800000 */
.L_x_69:
[----:B-1----:R-:W-:-:S07]  /*3ea0*/  IADD3 R23, PT, PT, R4, R21, RZ ;  /* 0x0000001504177210 */ /* 0x002fce0007ffe0ff */
.L_x_73:
        /* <DEDUP_REMOVED lines=32> */
.L_x_68:
        /* <DEDUP_REMOVED lines=31> */
.L_x_74:
[----:B------:R-:W-:Y:S05]  /*42a0*/  @!P1 BRA `(.L_x_75) ;  /* 0xffffffec008c9947 */ /* 0x000fea000383ffff */
.L_x_67:
[----:B------:R-:W-:Y:S05]  /*42b0*/  BSYNC.RECONVERGENT B1 ;  /* 0x0000000000017941 */ /* 0x000fea0003800200 */
.L_x_66:
[----:B------:R-:W0:Y:S01]  /*42c0*/  S2R R0, SR_TID.X ;  /* 0x0000000000007919 */ /* 0x000e220000002100 */
[----:B------:R-:W-:Y:S01]  /*42d0*/  BAR.SYNC.DEFER_BLOCKING 0x0 ;  /* 0x0000000000007b1d */ /* 0x000fe20000010000 */
[----:B------:R-:W-:-:S05]  /*42e0*/  ISETP.NE.AND P0, PT, R19, RZ, PT ;  /* 0x000000ff1300720c */ /* 0x000fca0003f05270 */
[----:B------:R-:W-:Y:S08]  /*42f0*/  BSSY.RECONVERGENT B1, `(.L_x_76) ;  /* 0x000001b000017945 */ /* 0x000ff00003800200 */
[----:B------:R-:W-:Y:S05]  /*4300*/  @!P0 BRA `(.L_x_77) ;  /* 0x0000000000388947 */ /* 0x000fea0003800000 */
[----:B01234-:R-:W0:Y:S01]  /*4310*/  LDC.64 R8, c[0x0][0x3a0] ;  /* 0x0000e800ff087b82 */ /* 0x01fe220000000a00 */
[----:B------:R-:W-:Y:S01]  /*4320*/  BSSY.RECONVERGENT B2, `(.L_x_78) ;  /* 0x000000b000027945 */ /* 0x000fe20003800200 */
[----:B------:R-:W-:-:S06]  /*4330*/  MOV R3, R0 ;  /* 0x0000000000037202 */ /* 0x000fcc0000000f00 */
[----:B------:R-:W1:Y:S02]  /*4340*/  LDC.64 R12, c[0x0][0x3a8] ;  /* 0x0000ea00ff0c7b82 */ /* 0x000e640000000a00 */
.L_x_79:
[----:B--2---:R-:W-:-:S04]  /*4350*/  IMAD.IADD R17, R4, 0x1, R3 ;  /* 0x0000000104117824 */ /* 0x004fc800078e0203 */
[----:B-1----:R-:W-:-:S06]  /*4360*/  IMAD.WIDE R14, R17, 0x4, R12 ;  /* 0x00000004110e7825 */ /* 0x002fcc00078e020c */
[----:B------:R-:W2:Y:S01]  /*4370*/  LDG.E R15, desc[UR8][R14.64] ;  /* 0x000000080e0f7981 */ /* 0x000ea2000c1e1900 */
[----:B0-----:R-:W-:Y:S01]  /*4380*/  IMAD.WIDE R16, R17, 0x4, R8 ;  /* 0x0000000411107825 */ /* 0x001fe200078e0208 */
[----:B------:R-:W-:-:S04]  /*4390*/  IADD3 R3, PT, PT, R3, UR5, RZ ;  /* 0x0000000503037c10 */ /* 0x000fc8000fffe0ff */
[----:B------:R-:W-:Y:S01]  /*43a0*/  ISETP.GE.AND P0, PT, R3, R6, PT ;  /* 0x000000060300720c */ /* 0x000fe20003f06270 */
[----:B--2---:R2:W-:-:S12]  /*43b0*/  STG.E desc[UR8][R16.64], R15 ;  /* 0x0000000f10007986 */ /* 0x0045d8000c101908 */
[----:B------:R-:W-:Y:S05]  /*43c0*/  @!P0 BRA `(.L_x_79) ;  /* 0xfffffffc00e08947 */ /* 0x000fea000383ffff */
[----:B------:R-:W-:Y:S05]  /*43d0*/  BSYNC.RECONVERGENT B2 ;  /* 0x0000000000027941 */ /* 0x000fea0003800200 */
.L_x_78:
[----:B------:R-:W-:Y:S05]  /*43e0*/  BRA `(.L_x_80) ;  /* 0x00000000002c7947 */ /* 0x000fea0003800000 */
.L_x_77:
[----:B01234-:R-:W0:Y:S01]  /*43f0*/  LDC.64 R8, c[0x0][0x3b0] ;  /* 0x0000ec00ff087b82 */ /* 0x01fe220000000a00 */
[----:B------:R-:W-:-:S07]  /*4400*/  MOV R3, R0 ;  /* 0x0000000000037202 */ /* 0x000fce0000000f00 */
[----:B------:R-:W1:Y:S02]  /*4410*/  LDC.64 R12, c[0x0][0x3a0] ;  /* 0x0000e800ff0c7b82 */ /* 0x000e640000000a00 */
.L_x_81:
[----:B--2---:R-:W-:-:S04]  /*4420*/  IMAD.IADD R17, R4, 0x1, R3 ;  /* 0x0000000104117824 */ /* 0x004fc800078e0203 */
[----:B0-----:R-:W-:-:S06]  /*4430*/  IMAD.WIDE R14, R17, 0x4, R8 ;  /* 0x00000004110e7825 */ /* 0x001fcc00078e0208 */
[----:B------:R-:W2:Y:S01]  /*4440*/  LDG.E R15, desc[UR8][R14.64] ;  /* 0x000000080e0f7981 */ /* 0x000ea2000c1e1900 */
[----:B-1----:R-:W-:Y:S01]  /*4450*/  IMAD.WIDE R16, R17, 0x4, R12 ;  /* 0x0000000411107825 */ /* 0x002fe200078e020c */
[----:B------:R-:W-:-:S04]  /*4460*/  IADD3 R3, PT, PT, R3, UR5, RZ ;  /* 0x0000000503037c10 */ /* 0x000fc8000fffe0ff */
[----:B------:R-:W-:Y:S01]  /*4470*/  ISETP.GE.AND P0, PT, R3, R6, PT ;  /* 0x000000060300720c */ /* 0x000fe20003f06270 */
[----:B--2---:R2:W-:-:S12]  /*4480*/  STG.E desc[UR8][R16.64], R15 ;  /* 0x0000000f10007986 */ /* 0x0045d8000c101908 */
[----:B------:R-:W-:Y:S05]  /*4490*/  @!P0 BRA `(.L_x_81) ;  /* 0xfffffffc00e08947 */ /* 0x000fea000383ffff */
.L_x_80:
[----:B------:R-:W-:Y:S05]  /*44a0*/  BSYNC.RECONVERGENT B1 ;  /* 0x0000000000017941 */ /* 0x000fea0003800200 */
.L_x_76:
[----:B------:R-:W0:Y:S01]  /*44b0*/  LDC.64 R8, c[0x0][0x380] ;  /* 0x0000e000ff087b82 */ /* 0x000e220000000a00 */
[----:B------:R-:W-:Y:S01]  /*44c0*/  BSSY.RECONVERGENT B1, `(.L_x_82) ;  /* 0x000000b000017945 */ /* 0x000fe20003800200 */
[----:B------:R-:W-:-:S06]  /*44d0*/  MOV R3, R0 ;  /* 0x0000000000037202 */ /* 0x000fcc0000000f00 */
[----:B------:R-:W1:Y:S02]  /*44e0*/  LDC.64 R12, c[0x0][0x388] ;  /* 0x0000e200ff0c7b82 */ /* 0x000e640000000a00 */
.L_x_83:
[----:B--23--:R-:W-:-:S04]  /*44f0*/  IMAD.IADD R17, R4, 0x1, R3 ;  /* 0x0000000104117824 */ /* 0x00cfc800078e0203 */
[----:B0-----:R-:W-:-:S06]  /*4500*/  IMAD.WIDE R14, R17, 0x4, R8 ;  /* 0x00000004110e7825 */ /* 0x001fcc00078e0208 */
[----:B------:R-:W2:Y:S01]  /*4510*/  LDG.E R15, desc[UR8][R14.64] ;  /* 0x000000080e0f7981 */ /* 0x000ea2000c1e1900 */
[----:B-1----:R-:W-:Y:S01]  /*4520*/  IMAD.WIDE R16, R17, 0x4, R12 ;  /* 0x0000000411107825 */ /* 0x002fe200078e020c */
[----:B------:R-:W-:-:S04]  /*4530*/  IADD3 R3, PT, PT, R3, UR5, RZ ;  /* 0x0000000503037c10 */ /* 0x000fc8000fffe0ff */
[----:B------:R-:W-:Y:S01]  /*4540*/  ISETP.GE.AND P0, PT, R3, R6, PT ;  /* 0x000000060300720c */ /* 0x000fe20003f06270 */
[----:B--2---:R3:W-:-:S12]  /*4550*/  STG.E desc[UR8][R16.64], R15 ;  /* 0x0000000f10007986 */ /* 0x0047d8000c101908 */
[----:B------:R-:W-:Y:S05]  /*4560*/  @!P0 BRA `(.L_x_83) ;  /* 0xfffffffc00e08947 */ /* 0x000fea000383ffff */
[----:B------:R-:W-:Y:S05]  /*4570*/  BSYNC.RECONVERGENT B1 ;  /* 0x0000000000017941 */ /* 0x000fea0003800200 */
.L_x_82:
[----:B------:R-:W-:Y:S01]  /*4580*/  IADD3 R19, PT, PT, R19, 0x1, RZ ;  /* 0x0000000113137810 */ /* 0x000fe20007ffe0ff */
[----:B------:R-:W-:Y:S03]  /*4590*/  BAR.SYNC.DEFER_BLOCKING 0x0 ;  /* 0x0000000000007b1d */ /* 0x000fe60000010000 */
[----:B------:R-:W-:-:S13]  /*45a0*/  ISETP.NE.AND P0, PT, R19, R2, PT ;  /* 0x000000021300720c */ /* 0x000fda0003f05270 */
[----:B------:R-:W-:Y:S05]  /*45b0*/  @P0 BRA `(.L_x_84) ;  /* 0xffffffc000040947 */ /* 0x000fea000383ffff */
[----:B------:R-:W-:Y:S05]  /*45c0*/  BSYNC.RECONVERGENT B0 ;  /* 0x0000000000007941 */ /* 0x000fea0003800200 */
.L_x_4:
[----:B------:R-:W0:Y:S01]  /*45d0*/  LDC.64 R8, c[0x0][0x3b0] ;  /* 0x0000ec00ff087b82 */ /* 0x000e220000000a00 */
[----:B------:R-:W-:Y:S01]  /*45e0*/  BSSY.RECONVERGENT B0, `(.L_x_85) ;  /* 0x0000007000007945 */ /* 0x000fe20003800200 */
.L_x_86:
[----:B-1----:R-:W-:Y:S01]  /*45f0*/  IMAD.IADD R3, R4, 0x1, R0 ;  /* 0x0000000104037824 */ /* 0x002fe200078e0200 */
[----:B------:R-:W-:-:S03]  /*4600*/  IADD3 R0, PT, PT, R0, UR5, RZ ;  /* 0x0000000500007c10 */ /* 0x000fc6000fffe0ff */
[----:B0-----:R-:W-:Y:S01]  /*4610*/  IMAD.WIDE R2, R3, 0x4, R8 ;  /* 0x0000000403027825 */ /* 0x001fe200078e0208 */
[----:B------:R-:W-:-:S04]  /*4620*/  ISETP.GE.AND P0, PT, R0, R6, PT ;  /* 0x000000060000720c */ /* 0x000fc80003f06270 */
[----:B------:R1:W-:Y:S09]  /*4630*/  STG.E desc[UR8][R2.64], RZ ;  /* 0x000000ff02007986 */ /* 0x0003f2000c101908 */
[----:B------:R-:W-:Y:S05]  /*4640*/  @!P0 BRA `(.L_x_86) ;  /* 0xfffffffc00e88947 */ /* 0x000fea000383ffff */
[----:B------:R-:W-:Y:S05]  /*4650*/  BSYNC.RECONVERGENT B0 ;  /* 0x0000000000007941 */ /* 0x000fea0003800200 */
.L_x_85:
[----:B------:R-:W0:Y:S01]  /*4660*/  S2R R20, SR_TID.X ;  /* 0x0000000000147919 */ /* 0x000e220000002100 */
[----:B------:R-:W-:-:S04]  /*4670*/  MOV R0, UR6 ;  /* 0x0000000600007c02 */ /* 0x000fc80008000f00 */
[----:B------:R-:W-:-:S13]  /*4680*/  ISETP.GE.AND P0, PT, R0, 0x1, PT ;  /* 0x000000010000780c */ /* 0x000fda0003f06270 */
[----:B------:R-:W-:Y:S05]  /*4690*/  @!P0 BRA `(.L_x_87) ;  /* 0x0000000000c88947 */ /* 0x000fea0003800000 */
[----:B------:R-:W-:-:S07]  /*46a0*/  IMAD.MOV.U32 R23, RZ, RZ, RZ ;  /* 0x000000ffff177224 */ /* 0x000fce00078e00ff */
.L_x_90:
[----:B------:R-:W-:Y:S01]  /*46b0*/  IABS R22, UR6 ;  /* 0x0000000600167c13 */ /* 0x000fe20008000000 */
[----:B-1----:R-:W1:Y:S01]  /*46c0*/  LDC.64 R2, c[0x0][0x3a0] ;  /* 0x0000e800ff027b82 */ /* 0x002e620000000a00 */
[----:B------:R-:W-:Y:S01]  /*46d0*/  IMAD.IADD R21, R4, 0x1, R23 ;  /* 0x0000000104157824 */ /* 0x000fe200078e0217 */
[----:B------:R-:W-:Y:S01]  /*46e0*/  BSSY.RECONVERGENT B0, `(.L_x_88) ;  /* 0x000002c000007945 */ /* 0x000fe20003800200 */
[----:B------:R-:W2:Y:S01]  /*46f0*/  I2F.RP R14, R22 ;  /* 0x00000016000e7306 */ /* 0x000ea20000209400 */
[C---:B------:R-:W-:Y:S01]  /*4700*/  IMAD R0, R23.reuse, UR6, R4 ;  /* 0x0000000617007c24 */ /* 0x040fe2000f8e0204 */
[----:B------:R-:W-:Y:S01]  /*4710*/  IADD3 R23, PT, PT, R23, 0x1, RZ ;  /* 0x0000000117177810 */ /* 0x000fe20007ffe0ff */
[----:B0-----:R-:W-:Y:S01]  /*4720*/  IMAD.MOV.U32 R27, RZ, RZ, R20 ;  /* 0x000000ffff1b7224 */ /* 0x001fe200078e0014 */
[----:B------:R-:W-:Y:S01]  /*4730*/  ISETP.NE.AND P0, PT, RZ, UR6, PT ;  /* 0x00000006ff007c0c */ /* 0x000fe2000bf05270 */
[----:B------:R-:W0:Y:S01]  /*4740*/  LDC.64 R8, c[0x0][0x3b0] ;  /* 0x0000ec00ff087b82 */ /* 0x000e220000000a00 */
[----:B------:R-:W-:-:S07]  /*4750*/  ISETP.NE.AND P1, PT, R23, UR6, PT ;  /* 0x0000000617007c0c */ /* 0x000fce000bf25270 */
[----:B------:R-:W4:Y:S01]  /*4760*/  LDC.64 R12, c[0x0][0x3b8] ;  /* 0x0000ee00ff0c7b82 */ /* 0x000f220000000a00 */
[----:B--2---:R-:W2:Y:S02]  /*4770*/  MUFU.RCP R14, R14 ;  /* 0x0000000e000e7308 */ /* 0x004ea40000001000 */
[----:B--2---:R-:W-:-:S06]  /*4780*/  IADD3 R24, PT, PT, R14, 0xffffffe, RZ ;  /* 0x0ffffffe0e187810 */ /* 0x004fcc0007ffe0ff */
[----:B------:R2:W3:Y:S02]  /*4790*/  F2I.FTZ.U32.TRUNC.NTZ R25, R24 ;  /* 0x0000001800197305 */ /* 0x0004e4000021f000 */
[----:B--2---:R-:W-:Y:S01]  /*47a0*/  HFMA2 R24, -RZ, RZ, 0, 0 ;  /* 0x00000000ff187431 */ /* 0x004fe200000001ff */
[----:B---3--:R-:W-:-:S05]  /*47b0*/  IADD3 R15, PT, PT, RZ, -R25, RZ ;  /* 0x80000019ff0f7210 */ /* 0x008fca0007ffe0ff */
[----:B------:R-:W-:-:S04]  /*47c0*/  IMAD R15, R15, R22, RZ ;  /* 0x000000160f0f7224 */ /* 0x000fc800078e02ff */
[----:B------:R-:W-:Y:S01]  /*47d0*/  IMAD.HI.U32 R24, R25, R15, R24 ;  /* 0x0000000f19187227 */ /* 0x000fe200078e0018 */
[----:B01--4-:R-:W-:-:S07]  /*47e0*/  LOP3.LUT R25, RZ, UR6, RZ, 0x33, !PT ;  /* 0x00000006ff197c12 */ /* 0x013fce000f8e33ff */
.L_x_89:
[----:B------:R-:W-:Y:S01]  /*47f0*/  IABS R14, UR6 ;  /* 0x00000006000e7c13 */ /* 0x000fe20008000000 */
[----:B0-----:R-:W-:Y:S01]  /*4800*/  IMAD.IADD R19, R4, 0x1, R27 ;  /* 0x0000000104137824 */ /* 0x001fe200078e021b */
[----:B------:R-:W-:Y:S02]  /*4810*/  IABS R15, R27 ;  /* 0x0000001b000f7213 */ /* 0x000fe40000000000 */
[----:B------:R-:W-:Y:S01]  /*4820*/  IADD3 R16, PT, PT, RZ, -R14, RZ ;  /* 0x8000000eff107210 */ /* 0x000fe20007ffe0ff */
[----:B------:R-:W-:Y:S01]  /*4830*/  IMAD.WIDE R18, R19, 0x4, R8 ;  /* 0x0000000413127825 */ /* 0x000fe200078e0208 */
[----:B------:R-:W-:-:S03]  /*4840*/  ISETP.GE.AND P3, PT, R27, RZ, PT ;  /* 0x000000ff1b00720c */ /* 0x000fc60003f66270 */
[----:B------:R-:W-:Y:S01]  /*4850*/  IMAD.HI.U32 R14, R24, R15, RZ ;  /* 0x0000000f180e7227 */ /* 0x000fe200078e00ff */
[----:B------:R-:W2:Y:S03]  /*4860*/  LDG.E R29, desc[UR8][R18.64] ;  /* 0x00000008121d7981 */ /* 0x000ea6000c1e1900 */
[----:B------:R-:W-:Y:S01]  /*4870*/  IMAD R15, R14, R16, R15 ;  /* 0x000000100e0f7224 */ /* 0x000fe200078e020f */
[----:B------:R-:W-:-:S04]  /*4880*/  IABS R14, UR6 ;  /* 0x00000006000e7c13 */ /* 0x000fc80008000000 */
[----:B------:R-:W-:-:S13]  /*4890*/  ISETP.GT.U32.AND P2, PT, R22, R15, PT ;  /* 0x0000000f1600720c */ /* 0x000fda0003f44070 */
[----:B------:R-:W-:-:S04]  /*48a0*/  @!P2 IADD3 R15, PT, PT, R15, -R14, RZ ;  /* 0x8000000e0f0fa210 */ /* 0x000fc80007ffe0ff */
[----:B------:R-:W-:-:S13]  /*48b0*/  ISETP.GT.U32.AND P2, PT, R22, R15, PT ;  /* 0x0000000f1600720c */ /* 0x000fda0003f44070 */
[----:B------:R-:W-:-:S05]  /*48c0*/  @!P2 IMAD.IADD R15, R15, 0x1, -R14 ;  /* 0x000000010f0fa824 */ /* 0x000fca00078e0a0e */
[----:B------:R-:W-:-:S04]  /*48d0*/  @!P3 IADD3 R15, PT, PT, -R15, RZ, RZ ;  /* 0x000000ff0f0fb210 */ /* 0x000fc80007ffe1ff */
[----:B------:R-:W-:-:S04]  /*48e0*/  SEL R14, R25, R15, !P0 ;  /* 0x0000000f190e7207 */ /* 0x000fc80004000000 */
[----:B------:R-:W-:Y:S02]  /*48f0*/  IADD3 R15, PT, PT, -R14, R21, R27 ;  /* 0x000000150e0f7210 */ /* 0x000fe40007ffe11b */
[----:B------:R-:W-:-:S03]  /*4900*/  IADD3 R17, PT, PT, R0, R14, RZ ;  /* 0x0000000e00117210 */ /* 0x000fc60007ffe0ff */
[----:B------:R-:W-:-:S04]  /*4910*/  IMAD.WIDE R14, R15, 0x4, R2 ;  /* 0x000000040f0e7825 */ /* 0x000fc800078e0202 */
[----:B------:R-:W-:Y:S02]  /*4920*/  IMAD.WIDE R16, R17, 0x4, R12 ;  /* 0x0000000411107825 */ /* 0x000fe400078e020c */
[----:B------:R-:W2:Y:S04]  /*4930*/  LDG.E R14, desc[UR8][R14.64] ;  /* 0x000000080e0e7981 */ /* 0x000ea8000c1e1900 */
[----:B------:R-:W2:Y:S01]  /*4940*/  LDG.E R17, desc[UR8][R16.64] ;  /* 0x0000000810117981 */ /* 0x000ea2000c1e1900 */
[----:B------:R-:W-:-:S04]  /*4950*/  IADD3 R27, PT, PT, R27, UR5, RZ ;  /* 0x000000051b1b7c10 */ /* 0x000fc8000fffe0ff */
[----:B------:R-:W-:Y:S01]  /*4960*/  ISETP.GE.AND P2, PT, R27, R6, PT ;  /* 0x000000061b00720c */ /* 0x000fe20003f46270 */
[----:B--2---:R-:W-:-:S05]  /*4970*/  FFMA R29, R14, R17, R29 ;  /* 0x000000110e1d7223 */ /* 0x004fca000000001d */
[----:B------:R0:W-:Y:S07]  /*4980*/  STG.E desc[UR8][R18.64], R29 ;  /* 0x0000001d12007986 */ /* 0x0001ee000c101908 */
[----:B------:R-:W-:Y:S05]  /*4990*/  @!P2 BRA `(.L_x_89) ;  /* 0xfffffffc0094a947 */ /* 0x000fea000383ffff */
[----:B------:R-:W-:Y:S05]  /*49a0*/  BSYNC.RECONVERGENT B0 ;  /* 0x0000000000007941 */ /* 0x000fea0003800200 */
.L_x_88:
[----:B------:R-:W-:Y:S05]  /*49b0*/  @P1 BRA `(.L_x_90) ;  /* 0xfffffffc003c1947 */ /* 0x000fea000383ffff */
.L_x_87:
[----:B------:R-:W-:Y:S01]  /*49c0*/  IABS R0, UR6 ;  /* 0x0000000600007c13 */ /* 0x000fe20008000000 */
[----:B------:R-:W-:Y:S01]  /*49d0*/  BAR.SYNC.DEFER_BLOCKING 0x0 ;  /* 0x0000000000007b1d */ /* 0x000fe20000010000 */
[----:B------:R-:W-:Y:S02]  /*49e0*/  MOV R12, RZ ;  /* 0x000000ff000c7202 */ /* 0x000fe40000000f00 */
[----:B------:R-:W-:-:S03]  /*49f0*/  ISETP.NE.AND P0, PT, RZ, UR6, PT ;  /* 0x00000006ff007c0c */ /* 0x000fc6000bf05270 */
[----:B------:R-:W2:Y:S02]  /*4a00*/  I2F.RP R14, R0 ;  /* 0x00000000000e7306 */ /* 0x000ea40000209400 */
[----:B-1----:R-:W1:Y:S01]  /*4a10*/  LDC.64 R2, c[0x0][0x3a0] ;  /* 0x0000e800ff027b82 */ /* 0x002e620000000a00 */
[----:B------:R-:W-:Y:S07]  /*4a20*/  BSSY.RECONVERGENT B0, `(.L_x_91) ;  /* 0x0000025000007945 */ /* 0x000fee0003800200 */
[----:B------:R-:W4:Y:S01]  /*4a30*/  LDC.64 R8, c[0x0][0x380] ;  /* 0x0000e000ff087b82 */ /* 0x000f220000000a00 */
[----:B--2---:R-:W2:Y:S02]  /*4a40*/  MUFU.RCP R14, R14 ;  /* 0x0000000e000e7308 */ /* 0x004ea40000001000 */
[----:B--2---:R-:W-:-:S06]  /*4a50*/  IADD3 R13, PT, PT, R14, 0xffffffe, RZ ;  /* 0x0ffffffe0e0d7810 */ /* 0x004fcc0007ffe0ff */
[----:B------:R-:W3:Y:S02]  /*4a60*/  F2I.FTZ.U32.TRUNC.NTZ R13, R13 ;  /* 0x0000000d000d7305 */ /* 0x000ee4000021f000 */
[----:B---3--:R-:W-:-:S04]  /*4a70*/  IMAD.MOV R15, RZ, RZ, -R13 ;  /* 0x000000ffff0f7224 */ /* 0x008fc800078e0a0d */
[----:B------:R-:W-:-:S04]  /*4a80*/  IMAD R15, R15, R0, RZ ;  /* 0x000000000f0f7224 */ /* 0x000fc800078e02ff */
[----:B------:R-:W-:Y:S01]  /*4a90*/  IMAD.HI.U32 R12, R13, R15, R12 ;  /* 0x0000000f0d0c7227 */ /* 0x000fe200078e000c */
[----:B0-----:R-:W-:Y:S02]  /*4aa0*/  MOV R15, R20 ;  /* 0x00000014000f7202 */ /* 0x001fe40000000f00 */
[----:B-1--4-:R-:W-:-:S07]  /*4ab0*/  LOP3.LUT R13, RZ, UR6, RZ, 0x33, !PT ;  /* 0x00000006ff0d7c12 */ /* 0x012fce000f8e33ff */
.L_x_92:
[----:B0-----:R-:W-:-:S04]  /*4ac0*/  IMAD.IADD R17, R4, 0x1, R15 ;  /* 0x0000000104117824 */ /* 0x001fc800078e020f */
[----:B------:R-:W-:-:S05]  /*4ad0*/  IMAD.WIDE R16, R17, 0x4, R2 ;  /* 0x0000000411107825 */ /* 0x000fca00078e0202 */
[----:B------:R0:W2:Y:S01]  /*4ae0*/  LDG.E R14, desc[UR8][R16.64] ;  /* 0x00000008100e7981 */ /* 0x0000a2000c1e1900 */
[----:B------:R-:W-:Y:S02]  /*4af0*/  IABS R18, UR6 ;  /* 0x0000000600127c13 */ /* 0x000fe40008000000 */
[----:B------:R-:W-:Y:S02]  /*4b00*/  IABS R19, R15 ;  /* 0x0000000f00137213 */ /* 0x000fe40000000000 */
[----:B------:R-:W-:Y:S02]  /*4b10*/  IADD3 R21, PT, PT, RZ, -R18, RZ ;  /* 0x80000012ff157210 */ /* 0x000fe40007ffe0ff */
[----:B------:R-:W-:Y:S01]  /*4b20*/  IABS R22, UR6 ;  /* 0x0000000600167c13 */ /* 0x000fe20008000000 */
[----:B------:R-:W-:Y:S01]  /*4b30*/  IMAD.HI.U32 R18, R12, R19, RZ ;  /* 0x000000130c127227 */ /* 0x000fe200078e00ff */
[----:B0-----:R-:W-:-:S03]  /*4b40*/  LOP3.LUT R16, R15, UR6, RZ, 0x3c, !PT ;  /* 0x000000060f107c12 */ /* 0x001fc6000f8e3cff */
[----:B------:R-:W-:Y:S01]  /*4b50*/  IMAD R19, R18, R21, R19 ;  /* 0x0000001512137224 */ /* 0x000fe200078e0213 */
[----:B------:R-:W-:-:S04]  /*4b60*/  ISETP.GE.AND P3, PT, R16, RZ, PT ;  /* 0x000000ff1000720c */ /* 0x000fc80003f66270 */
[----:B------:R-:W-:-:S13]  /*4b70*/  ISETP.GT.U32.AND P2, PT, R0, R19, PT ;  /* 0x000000130000720c */ /* 0x000fda0003f44070 */
[----:B------:R-:W-:Y:S01]  /*4b80*/  @!P2 IADD3 R19, PT, PT, R19, -R22, RZ ;  /* 0x800000161313a210 */ /* 0x000fe20007ffe0ff */
[----:B------:R-:W-:-:S03]  /*4b90*/  @!P2 VIADD R18, R18, 0x1 ;  /* 0x000000011212a836 */ /* 0x000fc60000000000 */
[----:B------:R-:W-:-:S13]  /*4ba0*/  ISETP.GE.U32.AND P1, PT, R19, R0, PT ;  /* 0x000000001300720c */ /* 0x000fda0003f26070 */
[----:B------:R-:W-:-:S04]  /*4bb0*/  @P1 IADD3 R18, PT, PT, R18, 0x1, RZ ;  /* 0x0000000112121810 */ /* 0x000fc80007ffe0ff */
[----:B------:R-:W-:-:S04]  /*4bc0*/  @!P3 IADD3 R18, PT, PT, -R18, RZ, RZ ;  /* 0x000000ff1212b210 */ /* 0x000fc80007ffe1ff */
[----:B------:R-:W-:-:S05]  /*4bd0*/  SEL R17, R13, R18, !P0 ;  /* 0x000000120d117207 */ /* 0x000fca0004000000 */
[----:B------:R-:W-:Y:S01]  /*4be0*/  IMAD.MOV R16, RZ, RZ, -R17 ;  /* 0x000000ffff107224 */ /* 0x000fe200078e0a11 */
[----:B------:R-:W-:-:S03]  /*4bf0*/  IADD3 R17, PT, PT, R4, R17, RZ ;  /* 0x0000001104117210 */ /* 0x000fc60007ffe0ff */
[----:B------:R-:W-:Y:S01]  /*4c00*/  IMAD R16, R16, UR6, R15 ;  /* 0x0000000610107c24 */ /* 0x000fe2000f8e020f */
[----:B------:R-:W-:-:S03]  /*4c10*/  IADD3 R15, PT, PT, R15, UR5, RZ ;  /* 0x000000050f0f7c10 */ /* 0x000fc6000fffe0ff */
[----:B------:R-:W-:Y:S01]  /*4c20*/  IMAD R17, R16, UR6, R17 ;  /* 0x0000000610117c24 */ /* 0x000fe2000f8e0211 */
[----:B------:R-:W-:-:S03]  /*4c30*/  ISETP.GE.AND P1, PT, R15, R6, PT ;  /* 0x000000060f00720c */ /* 0x000fc60003f26270 */
[----:B------:R-:W-:-:S05]  /*4c40*/  IMAD.WIDE R16, R17, 0x4, R8 ;  /* 0x0000000411107825 */ /* 0x000fca00078e0208 */
[----:B--2---:R0:W-:Y:S05]  /*4c50*/  STG.E desc[UR8][R16.64], R14 ;  /* 0x0000000e10007986 */ /* 0x0041ea000c101908 */
[----:B------:R-:W-:Y:S05]  /*4c60*/  @!P1 BRA `(.L_x_92) ;  /* 0xfffffffc00949947 */ /* 0x000fea000383ffff */
[----:B------:R-:W-:Y:S05]  /*4c70*/  BSYNC.RECONVERGENT B0 ;  /* 0x0000000000007941 */ /* 0x000fea0003800200 */
.L_x_91:
[----:B------:R-:W-:Y:S01]  /*4c80*/  BAR.SYNC.DEFER_BLOCKING 0x0 ;  /* 0x0000000000007b1d */ /* 0x000fe20000010000 */
[----:B------:R-:W-:-:S05]  /*4c90*/  IMAD.MOV.U32 R3, RZ, RZ, R20 ;  /* 0x000000ffff037224 */ /* 0x000fca00078e0014 */
[----:B------:R-:W-:Y:S02]  /*4ca0*/  BSSY.RECONVERGENT B0, `(.L_x_93) ;  /* 0x0000122000007945 */ /* 0x000fe40003800200 */
.L_x_101:
[----:B-1----:R-:W1:Y:S01]  /*4cb0*/  LDC.64 R8, c[0x0][0x3c0] ;  /* 0x0000f000ff087b82 */ /* 0x002e620000000a00 */
[----:B------:R-:W-:Y:S02]  /*4cc0*/  IADD3 R0, PT, PT, R4, R3, RZ ;  /* 0x0000000304007210 */ /* 0x000fe40007ffe0ff */
[----:B------:R-:W-:-:S04]  /*4cd0*/  MOV R2, UR6 ;  /* 0x0000000600027c02 */ /* 0x000fc80008000f00 */
[----:B------:R-:W-:Y:S01]  /*4ce0*/  ISETP.GE.AND P0, PT, R2, 0x1, PT ;  /* 0x000000010200780c */ /* 0x000fe20003f06270 */
[----:B01234-:R-:W-:-:S05]  /*4cf0*/  IMAD.WIDE R12, R0, 0x4, R8 ;  /* 0x00000004000c7825 */ /* 0x01ffca00078e0208 */
[----:B------:R1:W-:Y:S07]  /*4d00*/  STG.E desc[UR8][R12.64], RZ ;  /* 0x000000ff0c007986 */ /* 0x0003ee000c101908 */
[----:B------:R-:W-:Y:S05]  /*4d10*/  @!P0 BRA `(.L_x_94) ;  /* 0x00000010005c8947 */ /* 0x000fea0003800000 */
[----:B------:R-:W-:Y:S01]  /*4d20*/  IABS R2, UR6 ;  /* 0x0000000600027c13 */ /* 0x000fe20008000000 */
[----:B------:R-:W-:Y:S01]  /*4d30*/  HFMA2 R22, -RZ, RZ, 0, 0 ;  /* 0x00000000ff167431 */ /* 0x000fe200000001ff */
[----:B------:R-:W-:Y:S02]  /*4d40*/  IABS R18, UR6 ;  /* 0x0000000600127c13 */ /* 0x000fe40008000000 */
[----:B0-----:R-:W0:Y:S01]  /*4d50*/  I2F.RP R16, R2 ;  /* 0x0000000200107306 */ /* 0x001e220000209400 */
[----:B------:R-:W-:Y:S02]  /*4d60*/  IABS R21, R3 ;  /* 0x0000000300157213 */ /* 0x000fe40000000000 */
[----:B------:R-:W-:Y:S02]  /*4d70*/  IADD3 R19, PT, PT, RZ, -R18, RZ ;  /* 0x80000012ff137210 */ /* 0x000fe40007ffe0ff */
[----:B------:R-:W-:Y:S02]  /*4d80*/  ISETP.GE.AND P1, PT, R3, RZ, PT ;  /* 0x000000ff0300720c */ /* 0x000fe40003f26270 */
[----:B------:R-:W-:-:S02]  /*4d90*/  ISETP.NE.AND P2, PT, RZ, UR6, PT ;  /* 0x00000006ff007c0c */ /* 0x000fc4000bf45270 */
[----:B------:R-:W-:Y:S01]  /*4da0*/  MOV R25, RZ ;  /* 0x000000ff00197202 */ /* 0x000fe20000000f00 */
[----:B0-----:R-:W0:Y:S02]  /*4db0*/  MUFU.RCP R16, R16 ;  /* 0x0000001000107308 */ /* 0x001e240000001000 */
[----:B0-----:R-:W-:-:S06]  /*4dc0*/  VIADD R14, R16, 0xffffffe ;  /* 0x0ffffffe100e7836 */ /* 0x001fcc0000000000 */
[----:B------:R0:W2:Y:S02]  /*4dd0*/  F2I.FTZ.U32.TRUNC.NTZ R15, R14 ;  /* 0x0000000e000f7305 */ /* 0x0000a4000021f000 */
[----:B0-----:R-:W-:Y:S01]  /*4de0*/  IMAD.MOV.U32 R14, RZ, RZ, RZ ;  /* 0x000000ffff0e7224 */ /* 0x001fe200078e00ff */
[----:B--2---:R-:W-:-:S05]  /*4df0*/  IADD3 R17, PT, PT, RZ, -R15, RZ ;  /* 0x8000000fff117210 */ /* 0x004fca0007ffe0ff */
[----:B------:R-:W-:-:S04]  /*4e00*/  IMAD R17, R17, R2, RZ ;  /* 0x0000000211117224 */ /* 0x000fc800078e02ff */
[----:B------:R-:W-:Y:S01]  /*4e10*/  IMAD.HI.U32 R18, R15, R17, R14 ;  /* 0x000000110f127227 */ /* 0x000fe200078e000e */
[----:B------:R-:W-:-:S05]  /*4e20*/  MOV R15, R19 ;  /* 0x00000013000f7202 */ /* 0x000fca0000000f00 */
[----:B------:R-:W-:-:S04]  /*4e30*/  IMAD.HI.U32 R14, R18, R21, RZ ;  /* 0x00000015120e7227 */ /* 0x000fc800078e00ff */
[----:B------:R-:W-:Y:S02]  /*4e40*/  IMAD R21, R14, R15, R21 ;  /* 0x0000000f0e157224 */ /* 0x000fe400078e0215 */
[----:B------:R-:W-:-:S03]  /*4e50*/  IMAD.U32 R14, RZ, RZ, UR6 ;  /* 0x00000006ff0e7e24 */ /* 0x000fc6000f8e00ff */
[----:B------:R-:W-:-:S13]  /*4e60*/  ISETP.GT.U32.AND P0, PT, R2, R21, PT ;  /* 0x000000150200720c */ /* 0x000fda0003f04070 */
[----:B------:R-:W-:-:S04]  /*4e70*/  @!P0 IADD3 R21, PT, PT, R21, -R2, RZ ;  /* 0x8000000215158210 */ /* 0x000fc80007ffe0ff */
[----:B------:R-:W-:-:S13]  /*4e80*/  ISETP.GT.U32.AND P0, PT, R2, R21, PT ;  /* 0x000000150200720c */ /* 0x000fda0003f04070 */
[----:B------:R-:W-:Y:S02]  /*4e90*/  @!P0 IADD3 R21, PT, PT, R21, -R2, RZ ;  /* 0x8000000215158210 */ /* 0x000fe40007ffe0ff */
[----:B------:R-:W-:-:S03]  /*4ea0*/  IADD3 R2, PT, PT, R14, -0x1, RZ ;  /* 0xffffffff0e027810 */ /* 0x000fc60007ffe0ff */
[----:B------:R-:W-:Y:S01]  /*4eb0*/  @!P1 IMAD.MOV R21, RZ, RZ, -R21 ;  /* 0x000000ffff159224 */ /* 0x000fe200078e0a15 */
[----:B------:R-:W-:Y:S02]  /*4ec0*/  ISETP.GE.U32.AND P0, PT, R2, 0x3, PT ;  /* 0x000000030200780c */ /* 0x000fe40003f06070 */
[----:B------:R-:W-:-:S11]  /*4ed0*/  @!P2 LOP3.LUT R21, RZ, UR6, RZ, 0x33, !PT ;  /* 0x00000006ff15ac12 */ /* 0x000fd6000f8e33ff */
[----:B------:R-:W-:Y:S05]  /*4ee0*/  @!P0 BRA `(.L_x_95) ;  /* 0x0000000c006c8947 */ /* 0x000fea0003800000 */
[----:B------:R-:W-:Y:S01]  /*4ef0*/  ISETP.GT.AND P0, PT, R7, RZ, PT ;  /* 0x000000ff0700720c */ /* 0x000fe20003f04270 */
[----:B------:R-:W-:Y:S01]  /*4f00*/  IMAD.MOV.U32 R2, RZ, RZ, RZ ;  /* 0x000000ffff027224 */ /* 0x000fe200078e00ff */
[----:B------:R-:W-:-:S11]  /*4f10*/  MOV R25, RZ ;  /* 0x000000ff00197202 */ /* 0x000fd60000000f00 */
[----:B------:R-:W-:Y:S05]  /*4f20*/  @!P0 BRA `(.L_x_96) ;  /* 0x0000000800d88947 */ /* 0x000fea0003800000 */
[----:B------:R-:W-:Y:S02]  /*4f30*/  IADD3 R14, PT, PT, R7, -R2, RZ ;  /* 0x80000002070e7210 */ /* 0x000fe40007ffe0ff */
[----:B------:R-:W-:Y:S02]  /*4f40*/  PLOP3.LUT P0, PT, PT, PT, PT, 0x80, 0x8 ;  /* 0x000000000008781c */ /* 0x000fe40003f0f070 */
[----:B------:R-:W-:-:S13]  /*4f50*/  ISETP.GT.AND P1, PT, R14, 0xc, PT ;  /* 0x0000000c0e00780c */ /* 0x000fda0003f24270 */
[----:B------:R-:W-:Y:S05]  /*4f60*/  @!P1 BRA `(.L_x_97) ;  /* 0x0000000400c49947 */ /* 0x000fea0003800000 */
[----:B------:R-:W-:Y:S01]  /*4f70*/  PLOP3.LUT P0, PT, PT, PT, PT, 0x8, 0x80 ;  /* 0x000000000080781c */ /* 0x000fe20003f0e170 */
[----:B------:R-:W-:Y:S01]  /*4f80*/  VIADD R29, R7, 0xfffffff4 ;  /* 0xfffffff4071d7836 */ /* 0x000fe20000000000 */
[----:B------:R-:W-:-:S11]  /*4f90*/  IADD3 R27, PT, PT, R4, R21, RZ ;  /* 0x00000015041b7210 */ /* 0x000fd60007ffe0ff */
.L_x_98:
[----:B------:R-:W0:Y:S01]  /*4fa0*/  LDC.64 R18, c[0x0][0x3d0] ;  /* 0x0000f400ff127b82 */ /* 0x000e220000000a00 */
[----:B------:R-:W-:Y:S01]  /*4fb0*/  IADD3 R23, PT, PT, -R21, R0, R2 ;  /* 0x0000000015177210 */ /* 0x000fe20007ffe102 */
[----:B------:R-:W-:-:S06]  /*4fc0*/  IMAD R17, R2, UR6, R27 ;  /* 0x0000000602117c24 */ /* 0x000fcc000f8e021b */
[----:B------:R-:W2:Y:S01]  /*4fd0*/  LDC.64 R14, c[0x0][0x380] ;  /* 0x0000e000ff0e7b82 */ /* 0x000ea20000000a00 */
[----:B0-----:R-:W-:-:S05]  /*4fe0*/  IMAD.WIDE R22, R23, 0x4, R18 ;  /* 0x0000000417167825 */ /* 0x001fca00078e0212 */
[----:B---3--:R-:W3:Y:S01]  /*4ff0*/  LDG.E R28, desc[UR8][R22.64] ;  /* 0x00000008161c7981 */ /* 0x008ee2000c1e1900 */
[----:B--2---:R-:W-:-:S05]  /*5000*/  IMAD.WIDE R16, R17, 0x4, R14 ;  /* 0x0000000411107825 */ /* 0x004fca00078e020e */
[----:B------:R-:W3:Y:S02]  /*5010*/  LDG.E R24, desc[UR8][R16.64] ;  /* 0x0000000810187981 */ /* 0x000ee4000c1e1900 */
[----:B---3--:R-:W-:Y:S01]  /*5020*/  FFMA R28, R28, R24, R25 ;  /* 0x000000181c1c7223 */ /* 0x008fe20000000019 */
[----:B------:R-:W-:-:S05]  /*5030*/  MOV R25, UR6 ;  /* 0x0000000600197c02 */ /* 0x000fca0008000f00 */
[----:B------:R-:W-:Y:S01]  /*5040*/  IMAD.WIDE.U32 R24, R25, 0x4, R16 ;  /* 0x0000000419187825 */ /* 0x000fe200078e0010 */
[----:B------:R0:W-:Y:S04]  /*5050*/  STG.E desc[UR8][R12.64], R28 ;  /* 0x0000001c0c007986 */ /* 0x0001e8000c101908 */
[----:B------:R-:W2:Y:S04]  /*5060*/  LDG.E R26, desc[UR8][R22.64+0x4] ;  /* 0x00000408161a7981 */ /* 0x000ea8000c1e1900 */
[----:B------:R-:W2:Y:S02]  /*5070*/  LDG.E R17, desc[UR8][R24.64] ;  /* 0x0000000818117981 */ /* 0x000ea4000c1e1900 */
[----:B--2---:R-:W-:Y:S01]  /*5080*/  FFMA R26, R26, R17, R28 ;  /* 0x000000111a1a7223 */ /* 0x004fe2000000001c */
[----:B------:R-:W-:-:S04]  /*5090*/  IMAD.U32 R17, RZ, RZ, UR6 ;  /* 0x00000006ff117e24 */ /* 0x000fc8000f8e00ff */
[C---:B------:R-:W-:Y:S01]  /*50a0*/  IMAD.WIDE.U32 R24, R17.reuse, 0x4, R24 ;  /* 0x0000000411187825 */ /* 0x040fe200078e0018 */
[----:B------:R2:W-:Y:S04]  /*50b0*/  STG.E desc[UR8][R12.64], R26 ;  /* 0x0000001a0c007986 */ /* 0x0005e8000c101908 */
[----:B0-----:R0:W3:Y:S01]  /*50c0*/  LDG.E R28, desc[UR8][R24.64] ;  /* 0x00000008181c7981 */ /* 0x0010e2000c1e1900 */
[----:B------:R-:W-:-:S03]  /*50d0*/  IMAD.WIDE.U32 R16, R17, 0x4, R24 ;  /* 0x0000000411107825 */ /* 0x000fc600078e0018 */
[----:B------:R-:W3:Y:S01]  /*50e0*/  LDG.E R25, desc[UR8][R22.64+0x8] ;  /* 0x0000080816197981 */ /* 0x000ee2000c1e1900 */
[----:B0-----:R-:W-:Y:S01]  /*50f0*/  IADD3 R24, PT, PT, R2, 0x4, RZ ;  /* 0x0000000402187810 */ /* 0x001fe20007ffe0ff */
[----:B---3--:R-:W-:-:S05]  /*5100*/  FFMA R28, R25, R28, R26 ;  /* 0x0000001c191c7223 */ /* 0x008fca000000001a */
[----:B------:R0:W-:Y:S04]  /*5110*/  STG.E desc[UR8][R12.64], R28 ;  /* 0x0000001c0c007986 */ /* 0x0001e8000c101908 */
[----:B------:R-:W0:Y:S04]  /*5120*/  LDG.E R23, desc[UR8][R22.64+0xc] ;  /* 0x00000c0816177981 */ /* 0x000e28000c1e1900 */
[----:B------:R-:W0:Y:S01]  /*5130*/  LDG.E R16, desc[UR8][R16.64] ;  /* 0x0000000810107981 */ /* 0x000e22000c1e1900 */
[----:B------:R-:W-:Y:S01]  /*5140*/  IADD3 R25, PT, PT, -R21, R0, R24 ;  /* 0x0000000015197210 */ /* 0x000fe20007ffe118 */
[----:B--2---:R-:W-:-:S04]  /*5150*/  IMAD R26, R24, UR6, R27 ;  /* 0x00000006181a7c24 */ /* 0x004fc8000f8e021b */
[----:B------:R-:W-:-:S04]  /*5160*/  IMAD.WIDE R24, R25, 0x4, R18 ;  /* 0x0000000419187825 */ /* 0x000fc800078e0212 */
[----:B0-----:R-:W-:Y:S01]  /*5170*/  FFMA R28, R23, R16, R28 ;  /* 0x00000010171c7223 */ /* 0x001fe2000000001c */
[----:B------:R-:W-:-:S04]  /*5180*/  IMAD.WIDE R22, R26, 0x4, R14 ;  /* 0x000000041a167825 */ /* 0x000fc800078e020e */
[----:B------:R-:W-:Y:S04]  /*5190*/  STG.E desc[UR8][R12.64], R28 ;  /* 0x0000001c0c007986 */ /* 0x000fe8000c101908 */
[----:B------:R-:W2:Y:S04]  /*51a0*/  LDG.E R26, desc[UR8][R24.64] ;  /* 0x00000008181a7981 */ /* 0x000ea8000c1e1900 */
[----:B------:R-:W2:Y:S02]  /*51b0*/  LDG.E R17, desc[UR8][R22.64] ;  /* 0x0000000816117981 */ /* 0x000ea4000c1e1900 */
[----:B--2---:R-:W-:Y:S01]  /*51c0*/  FFMA R26, R26, R17, R28 ;  /* 0x000000111a1a7223 */ /* 0x004fe2000000001c */
[----:B------:R-:W-:-:S05]  /*51d0*/  MOV R17, UR6 ;  /* 0x0000000600117c02 */ /* 0x000fca0008000f00 */
[----:B------:R-:W-:Y:S01]  /*51e0*/  IMAD.WIDE.U32 R16, R17, 0x4, R22 ;  /* 0x0000000411107825 */ /* 0x000fe200078e0016 */
[----:B------:R0:W-:Y:S04]  /*51f0*/  STG.E desc[UR8][R12.64], R26 ;  /* 0x0000001a0c007986 */ /* 0x0001e8000c101908 */
[----:B------:R-:W0:Y:S04]  /*5200*/  LDG.E R23, desc[UR8][R24.64+0x4] ;  /* 0x0000040818177981 */ /* 0x000e28000c1e1900 */
[----:B------:R-:W0:Y:S02]  /*5210*/  LDG.E R22, desc[UR8][R16.64] ;  /* 0x0000000810167981 */ /* 0x000e24000c1e1900 */
[----:B0-----:R-:W-:Y:S01]  /*5220*/  FFMA R26, R23, R22, R26 ;  /* 0x00000016171a7223 */ /* 0x001fe2000000001a */
[----:B------:R-:W-:-:S04]  /*5230*/  IMAD.U32 R23, RZ, RZ, UR6 ;  /* 0x00000006ff177e24 */ /* 0x000fc8000f8e00ff */
[C---:B------:R-:W-:Y:S01]  /*5240*/  IMAD.WIDE.U32 R16, R23.reuse, 0x4, R16 ;  /* 0x0000000417107825 */ /* 0x040fe200078e0010 */
[----:B------:R0:W-:Y:S04]  /*5250*/  STG.E desc[UR8][R12.64], R26 ;  /* 0x0000001a0c007986 */ /* 0x0001e8000c101908 */
[----:B------:R2:W3:Y:S01]  /*5260*/  LDG.E R28, desc[UR8][R16.64] ;  /* 0x00000008101c7981 */ /* 0x0004e2000c1e1900 */
[----:B------:R-:W-:-:S03]  /*5270*/  IMAD.WIDE.U32 R22, R23, 0x4, R16 ;  /* 0x0000000417167825 */ /* 0x000fc600078e0010 */
[----:B------:R-:W3:Y:S01]  /*5280*/  LDG.E R17, desc[UR8][R24.64+0x8] ;  /* 0x0000080818117981 */ /* 0x000ee2000c1e1900 */
[----:B--2---:R-:W-:Y:S01]  /*5290*/  IADD3 R16, PT, PT, R2, 0x8, RZ ;  /* 0x0000000802107810 */ /* 0x004fe20007ffe0ff */
[----:B---3--:R-:W-:-:S05]  /*52a0*/  FFMA R28, R17, R28, R26 ;  /* 0x0000001c111c7223 */ /* 0x008fca000000001a */
[----:B------:R2:W-:Y:S04]  /*52b0*/  STG.E desc[UR8][R12.64], R28 ;  /* 0x0000001c0c007986 */ /* 0x0005e8000c101908 */
[----:B------:R-:W2:Y:S04]  /*52c0*/  LDG.E R25, desc[UR8][R24.64+0xc] ;  /* 0x00000c0818197981 */ /* 0x000ea8000c1e1900 */
[----:B------:R-:W2:Y:S01]  /*52d0*/  LDG.E R22, desc[UR8][R22.64] ;  /* 0x0000000816167981 */ /* 0x000ea2000c1e1900 */
[----:B------:R-:W-:Y:S01]  /*52e0*/  IADD3 R17, PT, PT, -R21, R0, R16 ;  /* 0x0000000015117210 */ /* 0x000fe20007ffe110 */
[----:B0-----:R-:W-:-:S04]  /*52f0*/  IMAD R26, R16, UR6, R27 ;  /* 0x00000006101a7c24 */ /* 0x001fc8000f8e021b */
[----:B------:R-:W-:-:S04]  /*5300*/  IMAD.WIDE R16, R17, 0x4, R18 ;  /* 0x0000000411107825 */ /* 0x000fc800078e0212 */
[----:B--2---:R-:W-:Y:S01]  /*5310*/  FFMA R28, R25, R22, R28 ;  /* 0x00000016191c7223 */ /* 0x004fe2000000001c */
        /* <DEDUP_REMOVED lines=25> */
[----:B------:R-:W-:-:S04]  /*54b0*/  IMAD.WIDE R14, R26, 0x4, R14 ;  /* 0x000000041a0e7825 */ /* 0x000fc800078e020e */
[----:B--2---:R-:W-:-:S05]  /*54c0*/  FFMA R28, R17, R24, R28 ;  /* 0x00000018111c7223 */ /* 0x004fca000000001c */
        /* <DEDUP_REMOVED lines=9> */
[----:B------:R-:W-:-:S02]  /*5560*/  IMAD.U32 R26, RZ, RZ, UR6 ;  /* 0x00000006ff1a7e24 */ /* 0x000fc4000f8e00ff */
[----:B---3--:R-:W-:Y:S02]  /*5570*/  FFMA R24, R16, R17, R25 ;  /* 0x0000001110187223 */ /* 0x008fe40000000019 */
[----:B------:R-:W-:-:S03]  /*5580*/  IMAD.WIDE.U32 R16, R26, 0x4, R22 ;  /* 0x000000041a107825 */ /* 0x000fc600078e0016 */
[----:B------:R3:W-:Y:S04]  /*5590*/  STG.E desc[UR8][R12.64], R24 ;  /* 0x000000180c007986 */ /* 0x0007e8000c101908 */
[----:B------:R-:W4:Y:S04]  /*55a0*/  LDG.E R15, desc[UR8][R18.64+0x8] ;  /* 0x00000808120f7981 */ /* 0x000f28000c1e1900 */
[----:B------:R-:W4:Y:S01]  /*55b0*/  LDG.E R14, desc[UR8][R16.64] ;  /* 0x00000008100e7981 */ /* 0x000f22000c1e1900 */
[----:B0-----:R-:W-:Y:S01]  /*55c0*/  MOV R28, UR6 ;  /* 0x00000006001c7c02 */ /* 0x001fe20008000f00 */
[----:B----4-:R-:W-:-:S04]  /*55d0*/  FFMA R26, R15, R14, R24 ;  /* 0x0000000e0f1a7223 */ /* 0x010fc80000000018 */
[----:B------:R-:W-:Y:S01]  /*55e0*/  IMAD.WIDE.U32 R14, R28, 0x4, R16 ;  /* 0x000000041c0e7825 */ /* 0x000fe200078e0010 */
[----:B------:R3:W-:Y:S04]  /*55f0*/  STG.E desc[UR8][R12.64], R26 ;  /* 0x0000001a0c007986 */ /* 0x0007e8000c101908 */
[----:B--2---:R-:W2:Y:S04]  /*5600*/  LDG.E R25, desc[UR8][R18.64+0xc] ;  /* 0x00000c0812197981 */ /* 0x004ea8000c1e1900 */
[----:B------:R-:W2:Y:S01]  /*5610*/  LDG.E R14, desc[UR8][R14.64] ;  /* 0x000000080e0e7981 */ /* 0x000ea2000c1e1900 */
[----:B------:R-:W-:-:S04]  /*5620*/  IADD3 R2, PT, PT, R2, 0x10, RZ ;  /* 0x0000001002027810 */ /* 0x000fc80007ffe0ff */
[----:B------:R-:W-:Y:S01]  /*5630*/  ISETP.GE.AND P1, PT, R2, R29, PT ;  /* 0x0000001d0200720c */ /* 0x000fe20003f26270 */
[----:B--2---:R-:W-:-:S05]  /*5640*/  FFMA R25, R25, R14, R26 ;  /* 0x0000000e19197223 */ /* 0x004fca000000001a */
[----:B------:R3:W-:Y:S07]  /*5650*/  STG.E desc[UR8][R12.64], R25 ;  /* 0x000000190c007986 */ /* 0x0007ee000c101908 */
[----:B------:R-:W-:Y:S05]  /*5660*/  @!P1 BRA `(.L_x_98) ;  /* 0xfffffff8004c9947 */ /* 0x000fea000383ffff */
[----:B------:R-:W-:-:S07]  /*5670*/  IMAD.MOV.U32 R22, RZ, RZ, R7 ;  /* 0x000000ffff167224 */ /* 0x000fce00078e0007 */
.L_x_97:
[----:B------:R-:W-:-:S04]  /*5680*/  IADD3 R14, PT, PT, R7, -R2, RZ ;  /* 0x80000002070e7210 */ /* 0x000fc80007ffe0ff */
[----:B------:R-:W-:-:S13]  /*5690*/  ISETP.GT.AND P1, PT, R14, 0x4, PT ;  /* 0x000000040e00780c */ /* 0x000fda0003f24270 */
[----:B------:R-:W-:Y:S05]  /*56a0*/  @!P1 BRA `(.L_x_99) ;  /* 0x0000000000f09947 */ /* 0x000fea0003800000 */
[----:B------:R-:W0:Y:S01]  /*56b0*/  LDC.64 R16, c[0x0][0x3d0] ;  /* 0x0000f400ff107b82 */ /* 0x000e220000000a00 */
[----:B---3--:R-:W-:Y:S02]  /*56c0*/  IADD3 R26, PT, PT, R4, R21, RZ ;  /* 0x00000015041a7210 */ /* 0x008fe40007ffe0ff */
[----:B------:R-:W-:-:S03]  /*56d0*/  IADD3 R23, PT, PT, -R21, R0, R2 ;  /* 0x0000000015177210 */ /* 0x000fc60007ffe102 */
[----:B------:R-:W-:Y:S02]  /*56e0*/  IMAD R19, R2, UR6, R26 ;  /* 0x0000000602137c24 */ /* 0x000fe4000f8e021a */
[----:B------:R-:W2:Y:S01]  /*56f0*/  LDC.64 R14, c[0x0][0x380] ;  /* 0x0000e000ff0e7b82 */ /* 0x000ea20000000a00 */
[----:B0-----:R-:W-:-:S06]  /*5700*/  IMAD.WIDE R28, R23, 0x4, R16 ;  /* 0x00000004171c7825 */ /* 0x001fcc00078e0210 */
[----:B------:R-:W3:Y:S01]  /*5710*/  LDG.E R28, desc[UR8][R28.64] ;  /* 0x000000081c1c7981 */ /* 0x000ee2000c1e1900 */
[----:B--2---:R-:W-:-:S05]  /*5720*/  IMAD.WIDE R18, R19, 0x4, R14 ;  /* 0x0000000413127825 */ /* 0x004fca00078e020e */
[----:B------:R-:W3:Y:S01]  /*5730*/  LDG.E R27, desc[UR8][R18.64] ;  /* 0x00000008121b7981 */ /* 0x000ee2000c1e1900 */
[----:B------:R-:W-:-:S04]  /*5740*/  IMAD.WIDE R22, R23, 0x4, R16 ;  /* 0x0000000417167825 */ /* 0x000fc800078e0210 */
[----:B---3--:R-:W-:Y:S01]  /*5750*/  FFMA R27, R28, R27, R25 ;  /* 0x0000001b1c1b7223 */ /* 0x008fe20000000019 */
[----:B------:R-:W-:-:S04]  /*5760*/  VIADD R25, R2, 0x4 ;  /* 0x0000000402197836 */ /* 0x000fc80000000000 */
[----:B------:R-:W-:Y:S01]  /*5770*/  IMAD R26, R25, UR6, R26 ;  /* 0x00000006191a7c24 */ /* 0x000fe2000f8e021a */
[----:B------:R-:W-:Y:S02]  /*5780*/  IADD3 R24, PT, PT, -R21, R0, R25 ;  /* 0x0000000015187210 */ /* 0x000fe40007ffe119 */
[----:B------:R-:W-:-:S03]  /*5790*/  MOV R25, UR6 ;  /* 0x0000000600197c02 */ /* 0x000fc60008000f00 */
[----:B------:R-:W-:-:S04]  /*57a0*/  IMAD.WIDE R16, R24, 0x4, R16 ;  /* 0x0000000418107825 */ /* 0x000fc800078e0210 */
[----:B------:R-:W-:Y:S01]  /*57b0*/  IMAD.WIDE.U32 R24, R25, 0x4, R18 ;  /* 0x0000000419187825 */ /* 0x000fe200078e0012 */
[----:B------:R0:W-:Y:S03]  /*57c0*/  STG.E desc[UR8][R12.64], R27 ;  /* 0x0000001b0c007986 */ /* 0x0001e6000c101908 */
[----:B------:R-:W-:Y:S01]  /*57d0*/  IMAD.WIDE R14, R26, 0x4, R14 ;  /* 0x000000041a0e7825 */ /* 0x000fe200078e020e */
[----:B------:R-:W2:Y:S04]  /*57e0*/  LDG.E R18, desc[UR8][R24.64] ;  /* 0x0000000818127981 */ /* 0x000ea8000c1e1900 */
[----:B------:R-:W2:Y:S01]  /*57f0*/  LDG.E R26, desc[UR8][R22.64+0x4] ;  /* 0x00000408161a7981 */ /* 0x000ea2000c1e1900 */
[----:B------:R-:W-:-:S05]  /*5800*/  MOV R29, UR6 ;  /* 0x00000006001d7c02 */ /* 0x000fca0008000f00 */
[----:B------:R-:W-:-:S04]  /*5810*/  IMAD.WIDE.U32 R28, R29, 0x4, R24 ;  /* 0x000000041d1c7825 */ /* 0x000fc800078e0018 */
[----:B--2---:R-:W-:-:S05]  /*5820*/  FFMA R26, R26, R18, R27 ;  /* 0x000000121a1a7223 */ /* 0x004fca000000001b */
[----:B------:R2:W-:Y:S04]  /*5830*/  STG.E desc[UR8][R12.64], R26 ;  /* 0x0000001a0c007986 */ /* 0x0005e8000c101908 */
[----:B------:R-:W0:Y:S04]  /*5840*/  LDG.E R24, desc[UR8][R28.64] ;  /* 0x000000081c187981 */ /* 0x000e28000c1e1900 */
[----:B------:R-:W0:Y:S01]  /*5850*/  LDG.E R25, desc[UR8][R22.64+0x8] ;  /* 0x0000080816197981 */ /* 0x000e22000c1e1900 */
[----:B------:R-:W-:-:S04]  /*5860*/  IMAD.U32 R19, RZ, RZ, UR6 ;  /* 0x00000006ff137e24 */ /* 0x000fc8000f8e00ff */
[----:B------:R-:W-:-:S04]  /*5870*/  IMAD.WIDE.U32 R18, R19, 0x4, R28 ;  /* 0x0000000413127825 */ /* 0x000fc800078e001c */
[----:B0-----:R-:W-:-:S05]  /*5880*/  FFMA R27, R25, R24, R26 ;  /* 0x00000018191b7223 */ /* 0x001fca000000001a */
[----:B------:R0:W-:Y:S04]  /*5890*/  STG.E desc[UR8][R12.64], R27 ;  /* 0x0000001b0c007986 */ /* 0x0001e8000c101908 */
[----:B------:R-:W3:Y:S04]  /*58a0*/  LDG.E R24, desc[UR8][R22.64+0xc] ;  /* 0x00000c0816187981 */ /* 0x000ee8000c1e1900 */
[----:B------:R-:W3:Y:S02]  /*58b0*/  LDG.E R18, desc[UR8][R18.64] ;  /* 0x0000000812127981 */ /* 0x000ee4000c1e1900 */
[----:B---3--:R-:W-:-:S05]  /*58c0*/  FFMA R19, R24, R18, R27 ;  /* 0x0000001218137223 */ /* 0x008fca000000001b */
[----:B------:R3:W-:Y:S04]  /*58d0*/  STG.E desc[UR8][R12.64], R19 ;  /* 0x000000130c007986 */ /* 0x0007e8000c101908 */
[----:B------:R-:W4:Y:S04]  /*58e0*/  LDG.E R24, desc[UR8][R16.64] ;  /* 0x0000000810187981 */ /* 0x000f28000c1e1900 */
[----:B------:R-:W4:Y:S01]  /*58f0*/  LDG.E R25, desc[UR8][R14.64] ;  /* 0x000000080e197981 */ /* 0x000f22000c1e1900 */
[----:B--2---:R-:W-:Y:S01]  /*5900*/  MOV R26, UR6 ;  /* 0x00000006001a7c02 */ /* 0x004fe20008000f00 */
[----:B----4-:R-:W-:-:S04]  /*5910*/  FFMA R29, R24, R25, R19 ;  /* 0x00000019181d7223 */ /* 0x010fc80000000013 */
[----:B------:R-:W-:Y:S01]  /*5920*/  IMAD.WIDE.U32 R24, R26, 0x4, R14 ;  /* 0x000000041a187825 */ /* 0x000fe200078e000e */
[----:B------:R2:W-:Y:S04]  /*5930*/  STG.E desc[UR8][R12.64], R29 ;  /* 0x0000001d0c007986 */ /* 0x0005e8000c101908 */
[----:B------:R-:W4:Y:S04]  /*5940*/  LDG.E R26, desc[UR8][R16.64+0x4] ;  /* 0x00000408101a7981 */ /* 0x000f28000c1e1900 */
[----:B------:R-:W4:Y:S01]  /*5950*/  LDG.E R22, desc[UR8][R24.64] ;  /* 0x0000000818167981 */ /* 0x000f22000c1e1900 */
[----:B0-----:R-:W-:-:S05]  /*5960*/  MOV R27, UR6 ;  /* 0x00000006001b7c02 */ /* 0x001fca0008000f00 */
[----:B---3--:R-:W-:-:S04]  /*5970*/  IMAD.WIDE.U32 R18, R27, 0x4, R24 ;  /* 0x000000041b127825 */ /* 0x008fc800078e0018 */
[----:B----4-:R-:W-:-:S05]  /*5980*/  FFMA R23, R26, R22, R29 ;  /* 0x000000161a177223 */ /* 0x010fca000000001d */
[----:B------:R2:W-:Y:S04]  /*5990*/  STG.E desc[UR8][R12.64], R23 ;  /* 0x000000170c007986 */ /* 0x0005e8000c101908 */
[----:B------:R-:W3:Y:S04]  /*59a0*/  LDG.E R14, desc[UR8][R16.64+0x8] ;  /* 0x00000808100e7981 */ /* 0x000ee8000c1e1900 */
[----:B------:R-:W3:Y:S01]  /*59b0*/  LDG.E R15, desc[UR8][R18.64] ;  /* 0x00000008120f7981 */ /* 0x000ee2000c1e1900 */
[----:B------:R-:W-:Y:S02]  /*59c0*/  IMAD.U32 R22, RZ, RZ, UR6 ;  /* 0x00000006ff167e24 */ /* 0x000fe4000f8e00ff */
[----:B---3--:R-:W-:-:S02]  /*59d0*/  FFMA R27, R14, R15, R23 ;  /* 0x0000000f0e1b7223 */ /* 0x008fc40000000017 */
[----:B------:R-:W-:-:S03]  /*59e0*/  IMAD.WIDE.U32 R14, R22, 0x4, R18 ;  /* 0x00000004160e7825 */ /* 0x000fc600078e0012 */
[----:B------:R2:W-:Y:S04]  /*59f0*/  STG.E desc[UR8][R12.64], R27 ;  /* 0x0000001b0c007986 */ /* 0x0005e8000c101908 */
[----:B------:R-:W3:Y:S04]  /*5a00*/  LDG.E R22, desc[UR8][R16.64+0xc] ;  /* 0x00000c0810167981 */ /* 0x000ee8000c1e1900 */
[----:B------:R-:W3:Y:S01]  /*5a10*/  LDG.E R14, desc[UR8][R14.64] ;  /* 0x000000080e0e7981 */ /* 0x000ee2000c1e1900 */
[----:B------:R-:W-:Y:S02]  /*5a20*/  PLOP3.LUT P0, PT, PT, PT, PT, 0x8, 0x80 ;  /* 0x000000000080781c */ /* 0x000fe40003f0e170 */
[----:B------:R-:W-:Y:S01]  /*5a30*/  IADD3 R2, PT, PT, R2, 0x8, RZ ;  /* 0x0000000802027810 */ /* 0x000fe20007ffe0ff */
[----:B---3--:R-:W-:-:S05]  /*5a40*/  FFMA R25, R22, R14, R27 ;  /* 0x0000000e16197223 */ /* 0x008fca000000001b */
[----:B------:R2:W-:Y:S01]  /*5a50*/  STG.E desc[UR8][R12.64], R25 ;  /* 0x000000190c007986 */ /* 0x0005e2000c101908 */
[----:B------:R-:W-:-:S07]  /*5a60*/  MOV R22, R7 ;  /* 0x0000000700167202 */ /* 0x000fce0000000f00 */
.L_x_99:
[----:B------:R-:W-:-:S13]  /*5a70*/  ISETP.NE.OR P0, PT, R2, R7, P0 ;  /* 0x000000070200720c */ /* 0x000fda0000705670 */
[----:B------:R-:W-:Y:S05]  /*5a80*/  @!P0 BRA `(.L_x_95) ;  /* 0x0000000000848947 */ /* 0x000fea0003800000 */
.L_x_96:
[----:B--2---:R-:W-:-:S07]  /*5a90*/  IMAD.IADD R23, R4, 0x1, R21 ;  /* 0x0000000104177824 */ /* 0x004fce00078e0215 */
.L_x_100:
[----:B0-----:R-:W0:Y:S01]  /*5aa0*/  LDC.64 R16, c[0x0][0x3d0] ;  /* 0x0000f400ff107b82 */ /* 0x001e220000000a00 */
[----:B------:R-:W-:Y:S01]  /*5ab0*/  IADD3 R27, PT, PT, -R21, R0, R2 ;  /* 0x00000000151b7210 */ /* 0x000fe20007ffe102 */
[----:B------:R-:W-:-:S06]  /*5ac0*/  IMAD R19, R2, UR6, R23 ;  /* 0x0000000602137c24 */ /* 0x000fcc000f8e0217 */
[----:B------:R-:W2:Y:S01]  /*5ad0*/  LDC.64 R14, c[0x0][0x380] ;  /* 0x0000e000ff0e7b82 */ /* 0x000ea20000000a00 */
[----:B0-----:R-:W-:-:S05]  /*5ae0*/  IMAD.WIDE R16, R27, 0x4, R16 ;  /* 0x000000041b107825 */ /* 0x001fca00078e0210 */
[----:B------:R-:W4:Y:S01]  /*5af0*/  LDG.E R18, desc[UR8][R16.64] ;  /* 0x0000000810127981 */ /* 0x000f22000c1e1900 */
[----:B--2---:R-:W-:-:S05]  /*5b00*/  IMAD.WIDE R14, R19, 0x4, R14 ;  /* 0x00000004130e7825 */ /* 0x004fca00078e020e */
[----:B------:R-:W4:Y:S01]  /*5b10*/  LDG.E R19, desc[UR8][R14.64] ;  /* 0x000000080e137981 */ /* 0x000f22000c1e1900 */
[----:B------:R-:W-:Y:S01]  /*5b20*/  MOV R29, UR6 ;  /* 0x00000006001d7c02 */ /* 0x000fe20008000f00 */
[----:B----4-:R-:W-:-:S04]  /*5b30*/  FFMA R27, R18, R19, R25 ;  /* 0x00000013121b7223 */ /* 0x010fc80000000019 */
[----:B---3--:R-:W-:Y:S01]  /*5b40*/  IMAD.WIDE.U32 R24, R29, 0x4, R14 ;  /* 0x000000041d187825 */ /* 0x008fe200078e000e */
        /* <DEDUP_REMOVED lines=20> */
[----:B0-----:R-:W-:-:S07]  /*5c90*/  MOV R22, R7 ;  /* 0x0000000700167202 */ /* 0x001fce0000000f00 */
.L_x_95:
[----:B------:R-:W-:-:S05]  /*5ca0*/  IMAD.U32 R2, RZ, RZ, UR6 ;  /* 0x00000006ff027e24 */ /* 0x000fca000f8e00ff */
[----:B------:R-:W-:-:S04]  /*5cb0*/  LOP3.LUT R2, R2, 0x3, RZ, 0xc0, !PT ;  /* 0x0000000302027812 */ /* 0x000fc800078ec0ff */
[----:B------:R-:W-:-:S13]  /*5cc0*/  ISETP.NE.AND P0, PT, R2, RZ, PT ;  /* 0x000000ff0200720c */ /* 0x000fda0003f05270 */
[----:B------:R-:W-:Y:S05]  /*5cd0*/  @!P0 BRA `(.L_x_94) ;  /* 0x00000000006c8947 */ /* 0x000fea0003800000 */
[----:B------:R-:W0:Y:S01]  /*5ce0*/  LDC.64 R16, c[0x0][0x3d0] ;  /* 0x0000f400ff107b82 */ /* 0x000e220000000a00 */
[----:B------:R-:W-:Y:S02]  /*5cf0*/  IADD3 R19, PT, PT, R4, R21, RZ ;  /* 0x0000001504137210 */ /* 0x000fe40007ffe0ff */
[----:B------:R-:W-:-:S03]  /*5d00*/  IADD3 R21, PT, PT, -R21, R0, R22 ;  /* 0x0000000015157210 */ /* 0x000fc60007ffe116 */
[----:B------:R-:W-:Y:S02]  /*5d10*/  IMAD R19, R22, UR6, R19 ;  /* 0x0000000616137c24 */ /* 0x000fe4000f8e0213 */
[----:B------:R-:W4:Y:S01]  /*5d20*/  LDC.64 R14, c[0x0][0x380] ;  /* 0x0000e000ff0e7b82 */ /* 0x000f220000000a00 */
[----:B0-----:R-:W-:-:S05]  /*5d30*/  IMAD.WIDE R16, R21, 0x4, R16 ;  /* 0x0000000415107825 */ /* 0x001fca00078e0210 */
[----:B------:R-:W2:Y:S01]  /*5d40*/  LDG.E R0, desc[UR8][R16.64] ;  /* 0x0000000810007981 */ /* 0x000ea2000c1e1900 */
[----:B----4-:R-:W-:-:S05]  /*5d50*/  IMAD.WIDE R14, R19, 0x4, R14 ;  /* 0x00000004130e7825 */ /* 0x010fca00078e020e */
[----:B------:R-:W2:Y:S01]  /*5d60*/  LDG.E R18, desc[UR8][R14.64] ;  /* 0x000000080e127981 */ /* 0x000ea2000c1e1900 */
[----:B------:R-:W-:Y:S01]  /*5d70*/  ISETP.NE.AND P0, PT, R2, 0x1, PT ;  /* 0x000000010200780c */ /* 0x000fe20003f05270 */
[----:B--23--:R-:W-:-:S05]  /*5d80*/  FFMA R25, R0, R18, R25 ;  /* 0x0000001200197223 */ /* 0x00cfca0000000019 */
[----:B------:R4:W-:Y:S07]  /*5d90*/  STG.E desc[UR8][R12.64], R25 ;  /* 0x000000190c007986 */ /* 0x0009ee000c101908 */
[----:B------:R-:W-:Y:S05]  /*5da0*/  @!P0 BRA `(.L_x_94) ;  /* 0x0000000000388947 */ /* 0x000fea0003800000 */
[----:B------:R-:W-:Y:S01]  /*5db0*/  MOV R19, UR6 ;  /* 0x0000000600137c02 */ /* 0x000fe20008000f00 */
[----:B------:R-:W2:Y:S04]  /*5dc0*/  LDG.E R0, desc[UR8][R16.64+0x4] ;  /* 0x0000040810007981 */ /* 0x000ea8000c1e1900 */
[----:B------:R-:W-:-:S05]  /*5dd0*/  IMAD.WIDE.U32 R14, R19, 0x4, R14 ;  /* 0x00000004130e7825 */ /* 0x000fca00078e000e */
[----:B------:R-:W2:Y:S01]  /*5de0*/  LDG.E R19, desc[UR8][R14.64] ;  /* 0x000000080e137981 */ /* 0x000ea2000c1e1900 */
[----:B------:R-:W-:Y:S01]  /*5df0*/  ISETP.NE.AND P0, PT, R2, 0x2, PT ;  /* 0x000000020200780c */ /* 0x000fe20003f05270 */
[----:B--2---:R-:W-:-:S05]  /*5e00*/  FFMA R19, R0, R19, R25 ;  /* 0x0000001300137223 */ /* 0x004fca0000000019 */
[----:B------:R0:W-:Y:S07]  /*5e10*/  STG.E desc[UR8][R12.64], R19 ;  /* 0x000000130c007986 */ /* 0x0001ee000c101908 */
[----:B------:R-:W-:Y:S05]  /*5e20*/  @!P0 BRA `(.L_x_94) ;  /* 0x0000000000188947 */ /* 0x000fea0003800000 */
[----:B------:R-:W-:Y:S01]  /*5e30*/  IMAD.U32 R21, RZ, RZ, UR6 ;  /* 0x00000006ff157e24 */ /* 0x000fe2000f8e00ff */
[----:B------:R-:W0:Y:S03]  /*5e40*/  LDG.E R16, desc[UR8][R16.64+0x8] ;  /* 0x0000080810107981 */ /* 0x000e26000c1e1900 */
[----:B------:R-:W-:-:S06]  /*5e50*/  IMAD.WIDE.U32 R14, R21, 0x4, R14 ;  /* 0x00000004150e7825 */ /* 0x000fcc00078e000e */
[----:B------:R-:W0:Y:S02]  /*5e60*/  LDG.E R15, desc[UR8][R14.64] ;  /* 0x000000080e0f7981 */ /* 0x000e24000c1e1900 */
[----:B0-----:R-:W-:-:S05]  /*5e70*/  FFMA R19, R16, R15, R19 ;  /* 0x0000000f10137223 */ /* 0x001fca0000000013 */
[----:B------:R0:W-:Y:S02]  /*5e80*/  STG.E desc[UR8][R12.64], R19 ;  /* 0x000000130c007986 */ /* 0x0001e4000c101908 */
.L_x_94:
[----:B------:R-:W-:-:S04]  /*5e90*/  IADD3 R3, PT, PT, R3, UR5, RZ ;  /* 0x0000000503037c10 */ /* 0x000fc8000fffe0ff */
[----:B------:R-:W-:-:S13]  /*5ea0*/  ISETP.GE.AND P0, PT, R3, R6, PT ;  /* 0x000000060300720c */ /* 0x000fda0003f06270 */
[----:B------:R-:W-:Y:S05]  /*5eb0*/  @!P0 BRA `(.L_x_101) ;  /* 0xffffffec007c8947 */ /* 0x000fea000383ffff */
[----:B------:R-:W-:Y:S05]  /*5ec0*/  BSYNC.RECONVERGENT B0 ;  /* 0x0000000000007941 */ /* 0x000fea0003800200 */
.L_x_93:
[----:B------:R-:W-:Y:S01]  /*5ed0*/  BAR.SYNC.DEFER_BLOCKING 0x0 ;  /* 0x0000000000007b1d */ /* 0x000fe20000010000 */
[----:B0-----:R-:W-:-:S07]  /*5ee0*/  MOV R17, R20 ;  /* 0x0000001400117202 */ /* 0x001fce0000000f00 */
[----:B------:R-:W0:Y:S01]  /*5ef0*/  LDC.64 R14, c[0x0][0x3d0] ;  /* 0x0000f400ff0e7b82 */ /* 0x000e220000000a00 */
[----:B------:R-:W-:Y:S01]  /*5f00*/  BSSY.RECONVERGENT B0, `(.L_x_102) ;  /* 0x0000009000007945 */ /* 0x000fe20003800200 */
.L_x_103:
[----:B01234-:R-:W-:-:S04]  /*5f10*/  IMAD.IADD R13, R4, 0x1, R17 ;  /* 0x00000001040d7824 */ /* 0x01ffc800078e0211 */
[----:B------:R-:W-:-:S06]  /*5f20*/  IMAD.WIDE R2, R13, 0x4, R8 ;  /* 0x000000040d027825 */ /* 0x000fcc00078e0208 */
[----:B------:R-:W2:Y:S01]  /*5f30*/  LDG.E R3, desc[UR8][R2.64] ;  /* 0x0000000802037981 */ /* 0x000ea2000c1e1900 */
[----:B0-----:R-:W-:Y:S01]  /*5f40*/  IMAD.WIDE R12, R13, 0x4, R14 ;  /* 0x000000040d0c7825 */ /* 0x001fe200078e020e */
[----:B------:R-:W-:-:S04]  /*5f50*/  IADD3 R17, PT, PT, R17, UR5, RZ ;  /* 0x0000000511117c10 */ /* 0x000fc8000fffe0ff */
[----:B------:R-:W-:Y:S01]  /*5f60*/  ISETP.GE.AND P0, PT, R17, R6, PT ;  /* 0x000000061100720c */ /* 0x000fe20003f06270 */
[----:B--2---:R0:W-:-:S12]  /*5f70*/  STG.E desc[UR8][R12.64], R3 ;  /* 0x000000030c007986 */ /* 0x0041d8000c101908 */
[----:B------:R-:W-:Y:S05]  /*5f80*/  @!P0 BRA `(.L_x_103) ;  /* 0xfffffffc00e08947 */ /* 0x000fea000383ffff */
[----:B------:R-:W-:Y:S05]  /*5f90*/  BSYNC.RECONVERGENT B0 ;  /* 0x0000000000007941 */ /* 0x000fea0003800200 */
.L_x_102:
[----:B------:R-:W-:Y:S01]  /*5fa0*/  BAR.SYNC.DEFER_BLOCKING 0x0 ;  /* 0x0000000000007b1d */ /* 0x000fe20000010000 */
[----:B0-----:R-:W-:-:S05]  /*5fb0*/  MOV R3, R20 ;  /* 0x0000001400037202 */ /* 0x001fca0000000f00 */
[----:B------:R-:W-:Y:S02]  /*5fc0*/  BSSY.RECONVERGENT B0, `(.L_x_104) ;  /* 0x0000122000007945 */ /* 0x000fe40003800200 */
.L_x_112:
[----:B01234-:R-:W0:Y:S01]  /*5fd0*/  LDC.64 R12, c[0x0][0x3c0] ;  /* 0x0000f000ff0c7b82 */ /* 0x01fe220000000a00 */
[----:B------:R-:W-:Y:S01]  /*5fe0*/  IMAD.IADD R0, R4, 0x1, R3 ;  /* 0x0000000104007824 */ /* 0x000fe200078e0203 */
[----:B------:R-:W-:-:S04]  /*5ff0*/  MOV R2, UR6 ;  /* 0x0000000600027c02 */ /* 0x000fc80008000f00 */
[----:B------:R-:W-:Y:S01]  /*6000*/  ISETP.GE.AND P0, PT, R2, 0x1, PT ;  /* 0x000000010200780c */ /* 0x000fe20003f06270 */
[----:B0-----:R-:W-:-:S05]  /*6010*/  IMAD.WIDE R12, R0, 0x4, R12 ;  /* 0x00000004000c7825 */ /* 0x001fca00078e020c */
[----:B------:R0:W-:Y:S07]  /*6020*/  STG.E desc[UR8][R12.64], RZ ;  /* 0x000000ff0c007986 */ /* 0x0001ee000c101908 */
[----:B------:R-:W-:Y:S05]  /*6030*/  @!P0 BRA `(.L_x_105) ;  /* 0x00000010005c8947 */ /* 0x000fea0003800000 */
[----:B------:R-:W-:Y:S01]  /*6040*/  IABS R14, UR6 ;  /* 0x00000006000e7c13 */ /* 0x000fe20008000000 */
[----:B------:R-:W-:Y:S01]  /*6050*/  HFMA2 R25, -RZ, RZ, 0, 0 ;  /* 0x00000000ff197431 */ /* 0x000fe200000001ff */
[----:B------:R-:W-:Y:S02]  /*6060*/  IABS R16, UR6 ;  /* 0x0000000600107c13 */ /* 0x000fe40008000000 */
[----:B------:R-:W1:Y:S01]  /*6070*/  I2F.RP R2, R14 ;  /* 0x0000000e00027306 */ /* 0x000e620000209400 */
[----:B------:R-:W-:Y:S02]  /*6080*/  IABS R17, R3 ;  /* 0x0000000300117213 */ /* 0x000fe40000000000 */
[----:B------:R-:W-:Y:S02]  /*6090*/  IADD3 R18, PT, PT, RZ, -R16, RZ ;  /* 0x80000010ff127210 */ /* 0x000fe40007ffe0ff */
[----:B------:R-:W-:Y:S02]  /*60a0*/  ISETP.GE.AND P1, PT, R3, RZ, PT ;  /* 0x000000ff0300720c */ /* 0x000fe40003f26270 */
[----:B------:R-:W-:Y:S01]  /*60b0*/  ISETP.NE.AND P2, PT, RZ, UR6, PT ;  /* 0x00000006ff007c0c */ /* 0x000fe2000bf45270 */
[----:B-1----:R-:W1:Y:S02]  /*60c0*/  MUFU.RCP R2, R2 ;  /* 0x0000000200027308 */ /* 0x002e640000001000 */
[----:B-1----:R-:W-:-:S06]  /*60d0*/  IADD3 R8, PT, PT, R2, 0xffffffe, RZ ;  /* 0x0ffffffe02087810 */ /* 0x002fcc0007ffe0ff */
[----:B------:R1:W2:Y:S02]  /*60e0*/  F2I.FTZ.U32.TRUNC.NTZ R9, R8 ;  /* 0x0000000800097305 */ /* 0x0002a4000021f000 */
[----:B-1----:R-:W-:Y:S02]  /*60f0*/  HFMA2 R8, -RZ, RZ, 0, 0 ;  /* 0x00000000ff087431 */ /* 0x002fe400000001ff */
[----:B--2---:R-:W-:-:S04]  /*6100*/  IMAD.MOV R15, RZ, RZ, -R9 ;  /* 0x000000ffff0f7224 */ /* 0x004fc800078e0a09 */
[----:B------:R-:W-:-:S04]  /*6110*/  IMAD R15, R15, R14, RZ ;  /* 0x0000000e0f0f7224 */ /* 0x000fc800078e02ff */
[----:B------:R-:W-:Y:S01]  /*6120*/  IMAD.HI.U32 R16, R9, R15, R8 ;  /* 0x0000000f09107227 */ /* 0x000fe200078e0008 */
[----:B------:R-:W-:-:S03]  /*6130*/  MOV R15, R18 ;  /* 0x00000012000f7202 */ /* 0x000fc60000000f00 */
[----:B------:R-:W-:-:S04]  /*6140*/  IMAD.MOV.U32 R9, RZ, RZ, R17 ;  /* 0x000000ffff097224 */ /* 0x000fc800078e0011 */
[----:B------:R-:W-:-:S04]  /*6150*/  IMAD.HI.U32 R2, R16, R9, RZ ;  /* 0x0000000910027227 */ /* 0x000fc800078e00ff */
[----:B------:R-:W-:Y:S02]  /*6160*/  IMAD R9, R2, R15, R9 ;  /* 0x0000000f02097224 */ /* 0x000fe400078e0209 */
[----:B------:R-:W-:-:S03]  /*6170*/  IMAD.U32 R2, RZ, RZ, UR6 ;  /* 0x00000006ff027e24 */ /* 0x000fc6000f8e00ff */
[----:B------:R-:W-:Y:S02]  /*6180*/  ISETP.GT.U32.AND P0, PT, R14, R9, PT ;  /* 0x000000090e00720c */ /* 0x000fe40003f04070 */
[----:B------:R-:W-:-:S11]  /*6190*/  IADD3 R2, PT, PT, R2, -0x1, RZ ;  /* 0xffffffff02027810 */ /* 0x000fd60007ffe0ff */
[----:B------:R-:W-:-:S04]  /*61a0*/  @!P0 IADD3 R9, PT, PT, R9, -R14, RZ ;  /* 0x8000000e09098210 */ /* 0x000fc80007ffe0ff */
[----:B------:R-:W-:-:S13]  /*61b0*/  ISETP.GT.U32.AND P0, PT, R14, R9, PT ;  /* 0x000000090e00720c */ /* 0x000fda0003f04070 */
[----:B------:R-:W-:Y:S02]  /*61c0*/  @!P0 IADD3 R9, PT, PT, R9, -R14, RZ ;  /* 0x8000000e09098210 */ /* 0x000fe40007ffe0ff */
[----:B------:R-:W-:-:S03]  /*61d0*/  ISETP.GE.U32.AND P0, PT, R2, 0x3, PT ;  /* 0x000000030200780c */ /* 0x000fc60003f06070 */
[----:B------:R-:W-:Y:S01]  /*61e0*/  @!P1 IMAD.MOV R9, RZ, RZ, -R9 ;  /* 0x000000ffff099224 */ /* 0x000fe200078e0a09 */
[----:B------:R-:W-:-:S09]  /*61f0*/  @!P2 LOP3.LUT R9, RZ, UR6, RZ, 0x33, !PT ;  /* 0x00000006ff09ac12 */ /* 0x000fd2000f8e33ff */
        /* <DEDUP_REMOVED lines=10> */
[----:B------:R-:W-:Y:S01]  /*62a0*/  IMAD.IADD R21, R4, 0x1, R9 ;  /* 0x0000000104157824 */ /* 0x000fe200078e0209 */
[----:B------:R-:W-:-:S11]  /*62b0*/  IADD3 R29, PT, PT, R7, -0xc, RZ ;  /* 0xfffffff4071d7810 */ /* 0x000fd60007ffe0ff */
.L_x_109:
[----:B-1----:R-:W1:Y:S01]  /*62c0*/  LDC.64 R16, c[0x0][0x3b0] ;  /* 0x0000ec00ff107b82 */ /* 0x002e620000000a00 */
[----:B------:R-:W-:Y:S01]  /*62d0*/  IADD3 R23, PT, PT, -R9, R0, R2 ;  /* 0x0000000009177210 */ /* 0x000fe20007ffe102 */
[----:B------:R-:W-:-:S06]  /*62e0*/  IMAD R19, R2, UR6, R21 ;  /* 0x0000000602137c24 */ /* 0x000fcc000f8e0215 */
[----:B------:R-:W2:Y:S01]  /*62f0*/  LDC.64 R14, c[0x0][0x380] ;  /* 0x0000e000ff0e7b82 */ /* 0x000ea20000000a00 */
[----:B-1----:R-:W-:-:S05]  /*6300*/  IMAD.WIDE R22, R23, 0x4, R16 ;  /* 0x0000000417167825 */ /* 0x002fca00078e0210 */
[----:B------:R-:W3:Y:S01]  /*6310*/  LDG.E R8, desc[UR8][R22.64] ;  /* 0x0000000816087981 */ /* 0x000ee2000c1e1900 */
[----:B--2---:R-:W-:-:S05]  /*6320*/  IMAD.WIDE R18, R19, 0x4, R14 ;  /* 0x0000000413127825 */ /* 0x004fca00078e020e */
[----:B------:R-:W3:Y:S01]  /*6330*/  LDG.E R24, desc[UR8][R18.64] ;  /* 0x0000000812187981 */ /* 0x000ee2000c1e1900 */
[----:B------:R-:W-:-:S05]  /*6340*/  MOV R27, UR6 ;  /* 0x00000006001b7c02 */ /* 0x000fca0008000f00 */
[----:B------:R-:W-:-:S04]  /*6350*/  IMAD.WIDE.U32 R26, R27, 0x4, R18 ;  /* 0x000000041b1a7825 */ /* 0x000fc800078e0012 */
[----:B---3--:R-:W-:-:S05]  /*6360*/  FFMA R28, R8, R24, R25 ;  /* 0x00000018081c7223 */ /* 0x008fca0000000019 */
[----:B------:R1:W-:Y:S04]  /*6370*/  STG.E desc[UR8][R12.64], R28 ;  /* 0x0000001c0c007986 */ /* 0x0003e8000c101908 */
[----:B------:R-:W2:Y:S04]  /*6380*/  LDG.E R25, desc[UR8][R22.64+0x4] ;  /* 0x0000040816197981 */ /* 0x000ea8000c1e1900 */
[----:B------:R-:W2:Y:S01]  /*6390*/  LDG.E R8, desc[UR8][R26.64] ;  /* 0x000000081a087981 */ /* 0x000ea2000c1e1900 */
[----:B------:R-:W-:Y:S02]  /*63a0*/  IMAD.U32 R19, RZ, RZ, UR6 ;  /* 0x00000006ff137e24 */ /* 0x000fe4000f8e00ff */
[----:B--2---:R-:W-:Y:S01]  /*63b0*/  FFMA R8, R25, R8, R28 ;  /* 0x0000000819087223 */ /* 0x004fe2000000001c */
[----:B------:R-:W-:-:S05]  /*63c0*/  MOV R25, UR6 ;  /* 0x0000000600197c02 */ /* 0x000fca0008000f00 */
[----:B------:R-:W-:Y:S01]  /*63d0*/  IMAD.WIDE.U32 R24, R25, 0x4, R26 ;  /* 0x0000000419187825 */ /* 0x000fe200078e001a */
[----:B------:R2:W-:Y:S04]  /*63e0*/  STG.E desc[UR8][R12.64], R8 ;  /* 0x000000080c007986 */ /* 0x0005e8000c101908 */
[----:B------:R-:W1:Y:S01]  /*63f0*/  LDG.E R26, desc[UR8][R24.64] ;  /* 0x00000008181a7981 */ /* 0x000e62000c1e1900 */
[----:B------:R-:W-:-:S03]  /*6400*/  IMAD.WIDE.U32 R18, R19, 0x4, R24 ;  /* 0x0000000413127825 */ /* 0x000fc600078e0018 */
[----:B------:R-:W1:Y:S02]  /*6410*/  LDG.E R25, desc[UR8][R22.64+0x8] ;  /* 0x0000080816197981 */ /* 0x000e64000c1e1900 */
[----:B-1----:R-:W-:-:S05]  /*6420*/  FFMA R28, R25, R26, R8 ;  /* 0x0000001a191c7223 */ /* 0x002fca0000000008 */
[----:B------:R1:W-:Y:S04]  /*6430*/  STG.E desc[UR8][R12.64], R28 ;  /* 0x0000001c0c007986 */ /* 0x0003e8000c101908 */
[----:B------:R-:W3:Y:S04]  /*6440*/  LDG.E R27, desc[UR8][R22.64+0xc] ;  /* 0x00000c08161b7981 */ /* 0x000ee8000c1e1900 */
[----:B------:R-:W3:Y:S01]  /*6450*/  LDG.E R18, desc[UR8][R18.64] ;  /* 0x0000000812127981 */ /* 0x000ee2000c1e1900 */
[----:B------:R-:W-:-:S04]  /*6460*/  IADD3 R26, PT, PT, R2, 0x4, RZ ;  /* 0x00000004021a7810 */ /* 0x000fc80007ffe0ff */
[----:B------:R-:W-:Y:S01]  /*6470*/  IADD3 R25, PT, PT, -R9, R0, R26 ;  /* 0x0000000009197210 */ /* 0x000fe20007ffe11a */
[----:B------:R-:W-:Y:S02]  /*6480*/  IMAD R24, R26, UR6, R21 ;  /* 0x000000061a187c24 */ /* 0x000fe4000f8e0215 */
[----:B---3--:R-:W-:Y:S02]  /*6490*/  FFMA R19, R27, R18, R28 ;  /* 0x000000121b137223 */ /* 0x008fe4000000001c */
[----:B------:R-:W-:-:S04]  /*64a0*/  IMAD.WIDE R26, R25, 0x4, R16 ;  /* 0x00000004191a7825 */ /* 0x000fc800078e0210 */
[----:B------:R-:W-:Y:S01]  /*64b0*/  IMAD.WIDE R24, R24, 0x4, R14 ;  /* 0x0000000418187825 */ /* 0x000fe200078e020e */
[----:B------:R3:W-:Y:S04]  /*64c0*/  STG.E desc[UR8][R12.64], R19 ;  /* 0x000000130c007986 */ /* 0x0007e8000c101908 */
[----:B--2---:R-:W2:Y:S04]  /*64d0*/  LDG.E R8, desc[UR8][R26.64] ;  /* 0x000000081a087981 */ /* 0x004ea8000c1e1900 */
[----:B-1----:R-:W2:Y:S01]  /*64e0*/  LDG.E R28, desc[UR8][R24.64] ;  /* 0x00000008181c7981 */ /* 0x002ea2000c1e1900 */
[----:B------:R-:W-:-:S05]  /*64f0*/  MOV R23, UR6 ;  /* 0x0000000600177c02 */ /* 0x000fca0008000f00 */
[----:B------:R-:W-:-:S04]  /*6500*/  IMAD.WIDE.U32 R22, R23, 0x4, R24 ;  /* 0x0000000417167825 */ /* 0x000fc800078e0018 */
[----:B--2---:R-:W-:-:S05]  /*6510*/  FFMA R28, R8, R28, R19 ;  /* 0x0000001c081c7223 */ /* 0x004fca0000000013 */
[----:B------:R1:W-:Y:S04]  /*6520*/  STG.E desc[UR8][R12.64], R28 ;  /* 0x0000001c0c007986 */ /* 0x0003e8000c101908 */
[----:B------:R-:W2:Y:S04]  /*6530*/  LDG.E R8, desc[UR8][R26.64+0x4] ;  /* 0x000004081a087981 */ /* 0x000ea8000c1e1900 */
[----:B------:R-:W2:Y:S01]  /*6540*/  LDG.E R18, desc[UR8][R22.64] ;  /* 0x0000000816127981 */ /* 0x000ea2000c1e1900 */
[----:B------:R-:W-:Y:S01]  /*6550*/  MOV R25, UR6 ;  /* 0x0000000600197c02 */ /* 0x000fe20008000f00 */
[----:B--2---:R-:W-:Y:S01]  /*6560*/  FFMA R8, R8, R18, R28 ;  /* 0x0000001208087223 */ /* 0x004fe2000000001c */
[----:B------:R-:W-:-:S04]  /*6570*/  IMAD.U32 R18, RZ, RZ, UR6 ;  /* 0x00000006ff127e24 */ /* 0x000fc8000f8e00ff */
[----:B---3--:R-:W-:Y:S01]  /*6580*/  IMAD.WIDE.U32 R18, R18, 0x4, R22 ;  /* 0x0000000412127825 */ /* 0x008fe200078e0016 */
[----:B------:R-:W-:Y:S04]  /*6590*/  STG.E desc[UR8][R12.64], R8 ;  /* 0x000000080c007986 */ /* 0x000fe8000c101908 */
[----:B------:R-:W1:Y:S01]  /*65a0*/  LDG.E R22, desc[UR8][R18.64] ;  /* 0x0000000812167981 */ /* 0x000e62000c1e1900 */
[----:B------:R-:W-:-:S03]  /*65b0*/  IMAD.WIDE.U32 R24, R25, 0x4, R18 ;  /* 0x0000000419187825 */ /* 0x000fc600078e0012 */
[----:B------:R-:W1:Y:S02]  /*65c0*/  LDG.E R19, desc[UR8][R26.64+0x8] ;  /* 0x000008081a137981 */ /* 0x000e64000c1e1900 */
[----:B-1----:R-:W-:-:S05]  /*65d0*/  FFMA R28, R19, R22, R8 ;  /* 0x00000016131c7223 */ /* 0x002fca0000000008 */
[----:B------:R1:W-:Y:S04]  /*65e0*/  STG.E desc[UR8][R12.64], R28 ;  /* 0x0000001c0c007986 */ /* 0x0003e8000c101908 */
[----:B------:R-:W1:Y:S04]  /*65f0*/  LDG.E R23, desc[UR8][R26.64+0xc] ;  /* 0x00000c081a177981 */ /* 0x000e68000c1e1900 */
[----:B------:R-:W1:Y:S01]  /*6600*/  LDG.E R24, desc[UR8][R24.64] ;  /* 0x0000000818187981 */ /* 0x000e62000c1e1900 */
[----:B------:R-:W-:-:S04]  /*6610*/  IADD3 R22, PT, PT, R2, 0x8, RZ ;  /* 0x0000000802167810 */ /* 0x000fc80007ffe0ff */
[----:B------:R-:W-:Y:S01]  /*6620*/  IADD3 R19, PT, PT, -R9, R0, R22 ;  /* 0x0000000009137210 */ /* 0x000fe20007ffe116 */
[----:B------:R-:W-:-:S04]  /*6630*/  IMAD R22, R22, UR6, R21 ;  /* 0x0000000616167c24 */ /* 0x000fc8000f8e0215 */
[----:B------:R-:W-:-:S04]  /*6640*/  IMAD.WIDE R18, R19, 0x4, R16 ;  /* 0x0000000413127825 */ /* 0x000fc800078e0210 */
[----:B-1----:R-:W-:Y:S01]  /*6650*/  FFMA R28, R23, R24, R28 ;  /* 0x00000018171c7223 */ /* 0x002fe2000000001c */
[----:B------:R-:W-:-:S04]  /*6660*/  IMAD.WIDE R22, R22, 0x4, R14 ;  /* 0x0000000416167825 */ /* 0x000fc800078e020e */
[----:B------:R1:W-:Y:S04]  /*6670*/  STG.E desc[UR8][R12.64], R28 ;  /* 0x0000001c0c007986 */ /* 0x0003e8000c101908 */
[----:B------:R-:W2:Y:S04]  /*6680*/  LDG.E R8, desc[UR8][R18.64] ;  /* 0x0000000812087981 */ /* 0x000ea8000c1e1900 */
[----:B------:R-:W2:Y:S02]  /*6690*/  LDG.E R25, desc[UR8][R22.64] ;  /* 0x0000000816197981 */ /* 0x000ea4000c1e1900 */
[----:B--2---:R-:W-:Y:S01]  /*66a0*/  FFMA R27, R8, R25, R28 ;  /* 0x00000019081b7223 */ /* 0x004fe2000000001c */
[----:B------:R-:W-:-:S04]  /*66b0*/  IMAD.U32 R25, RZ, RZ, UR6 ;  /* 0x00000006ff197e24 */ /* 0x000fc8000f8e00ff */
[----:B------:R-:W-:Y:S01]  /*66c0*/  IMAD.WIDE.U32 R24, R25, 0x4, R22 ;  /* 0x0000000419187825 */ /* 0x000fe200078e0016 */
[----:B------:R2:W-:Y:S04]  /*66d0*/  STG.E desc[UR8][R12.64], R27 ;  /* 0x0000001b0c007986 */ /* 0x0005e8000c101908 */
[----:B------:R-:W3:Y:S04]  /*66e0*/  LDG.E R8, desc[UR8][R18.64+0x4] ;  /* 0x0000040812087981 */ /* 0x000ee8000c1e1900 */
[----:B------:R-:W3:Y:S01]  /*66f0*/  LDG.E R26, desc[UR8][R24.64] ;  /* 0x00000008181a7981 */ /* 0x000ee2000c1e1900 */
[----:B-1----:R-:W-:Y:S01]  /*6700*/  MOV R28, UR6 ;  /* 0x00000006001c7c02 */ /* 0x002fe20008000f00 */
[----:B---3--:R-:W-:Y:S01]  /*6710*/  FFMA R8, R8, R26, R27 ;  /* 0x0000001a08087223 */ /* 0x008fe2000000001b */
[----:B------:R-:W-:-:S05]  /*6720*/  MOV R26, UR6 ;  /* 0x00000006001a7c02 */ /* 0x000fca0008000f00 */
[----:B--2---:R-:W-:Y:S01]  /*6730*/  IMAD.WIDE.U32 R26, R26, 0x4, R24 ;  /* 0x000000041a1a7825 */ /* 0x004fe200078e0018 */
[----:B------:R1:W-:Y:S04]  /*6740*/  STG.E desc[UR8][R12.64], R8 ;  /* 0x000000080c007986 */ /* 0x0003e8000c101908 */
[----:B------:R-:W2:Y:S01]  /*6750*/  LDG.E R25, desc[UR8][R26.64] ;  /* 0x000000081a197981 */ /* 0x000ea2000c1e1900 */
[----:B------:R-:W-:-:S03]  /*6760*/  IMAD.WIDE.U32 R22, R28, 0x4, R26 ;  /* 0x000000041c167825 */ /* 0x000fc600078e001a */
[----:B------:R-:W2:Y:S01]  /*6770*/  LDG.E R28, desc[UR8][R18.64+0x8] ;  /* 0x00000808121c7981 */ /* 0x000ea2000c1e1900 */
[----:B------:R-:W-:Y:S02]  /*6780*/  VIADD R24, R2, 0xc ;  /* 0x0000000c02187836 */ /* 0x000fe40000000000 */
[----:B--2---:R-:W-:-:S05]  /*6790*/  FFMA R28, R28, R25, R8 ;  /* 0x000000191c1c7223 */ /* 0x004fca0000000008 */
[----:B------:R-:W-:Y:S04]  /*67a0*/  STG.E desc[UR8][R12.64], R28 ;  /* 0x0000001c0c007986 */ /* 0x000fe8000c101908 */
[----:B------:R-:W2:Y:S04]  /*67b0*/  LDG.E R25, desc[UR8][R18.64+0xc] ;  /* 0x00000c0812197981 */ /* 0x000ea8000c1e1900 */
[----:B------:R3:W2:Y:S02]  /*67c0*/  LDG.E R22, desc[UR8][R22.64] ;  /* 0x0000000816167981 */ /* 0x0006a4000c1e1900 */
[----:B---3--:R-:W-:Y:S01]  /*67d0*/  IADD3 R23, PT, PT, -R9, R0, R24 ;  /* 0x0000000009177210 */ /* 0x008fe20007ffe118 */
[----:B------:R-:W-:-:S04]  /*67e0*/  IMAD R24, R24, UR6, R21 ;  /* 0x0000000618187c24 */ /* 0x000fc8000f8e0215 */
[----:B------:R-:W-:-:S04]  /*67f0*/  IMAD.WIDE R16, R23, 0x4, R16 ;  /* 0x0000000417107825 */ /* 0x000fc800078e0210 */
[----:B------:R-:W-:-:S04]  /*6800*/  IMAD.WIDE R14, R24, 0x4, R14 ;  /* 0x00000004180e7825 */ /* 0x000fc800078e020e */
[----:B--2---:R-:W-:-:S05]  /*6810*/  FFMA R25, R25, R22, R28 ;  /* 0x0000001619197223 */ /* 0x004fca000000001c */
[----:B------:R2:W-:Y:S04]  /*6820*/  STG.E desc[UR8][R12.64], R25 ;  /* 0x000000190c007986 */ /* 0x0005e8000c101908 */
[----:B-1----:R-:W3:Y:S04]  /*6830*/  LDG.E R8, desc[UR8][R16.64] ;  /* 0x0000000810087981 */ /* 0x002ee8000c1e1900 */
[----:B------:R-:W3:Y:S01]  /*6840*/  LDG.E R24, desc[UR8][R14.64] ;  /* 0x000000080e187981 */ /* 0x000ee2000c1e1900 */
[----:B------:R-:W-:-:S05]  /*6850*/  MOV R19, UR6 ;  /* 0x0000000600137c02 */ /* 0x000fca0008000f00 */
[----:B------:R-:W-:-:S04]  /*6860*/  IMAD.WIDE.U32 R22, R19, 0x4, R14 ;  /* 0x0000000413167825 */ /* 0x000fc800078e000e */
[----:B---3--:R-:W-:-:S05]  /*6870*/  FFMA R27, R8, R24, R25 ;  /* 0x00000018081b7223 */ /* 0x008fca0000000019 */
[----:B------:R1:W-:Y:S04]  /*6880*/  STG.E desc[UR8][R12.64], R27 ;  /* 0x0000001b0c007986 */ /* 0x0003e8000c101908 */
[----:B------:R-:W3:Y:S04]  /*6890*/  LDG.E R8, desc[UR8][R16.64+0x4] ;  /* 0x0000040810087981 */ /* 0x000ee8000c1e1900 */
[----:B------:R-:W3:Y:S02]  /*68a0*/  LDG.E R18, desc[UR8][R22.64] ;  /* 0x0000000816127981 */ /* 0x000ee4000c1e1900 */
[----:B---3--:R-:W-:Y:S01]  /*68b0*/  FFMA R8, R8, R18, R27 ;  /* 0x0000001208087223 */ /* 0x008fe2000000001b */
[----:B------:R-:W-:-:S04]  /*68c0*/  IMAD.WIDE.U32 R18, R19, 0x4, R22 ;  /* 0x0000000413127825 */ /* 0x000fc800078e0016 */
[----:B------:R1:W-:Y:S04]  /*68d0*/  STG.E desc[UR8][R12.64], R8 ;  /* 0x000000080c007986 */ /* 0x0003e8000c101908 */
[----:B------:R-:W3:Y:S04]  /*68e0*/  LDG.E R15, desc[UR8][R16.64+0x8] ;  /* 0x00000808100f7981 */ /* 0x000ee8000c1e1900 */
[----:B------:R-:W3:Y:S01]  /*68f0*/  LDG.E R14, desc[UR8][R18.64] ;  /* 0x00000008120e7981 */ /* 0x000ee2000c1e1900 */
[----:B--2---:R-:W-:Y:S01]  /*6900*/  MOV R25, UR6 ;  /* 0x0000000600197c02 */ /* 0x004fe20008000f00 */
[----:B---3--:R-:W-:-:S04]  /*6910*/  FFMA R24, R15, R14, R8 ;  /* 0x0000000e0f187223 */ /* 0x008fc80000000008 */
[----:B------:R-:W-:Y:S01]  /*6920*/  IMAD.WIDE.U32 R14, R25, 0x4, R18 ;  /* 0x00000004190e7825 */ /* 0x000fe200078e0012 */
[----:B------:R1:W-:Y:S04]  /*6930*/  STG.E desc[UR8][R12.64], R24 ;  /* 0x000000180c007986 */ /* 0x0003e8000c101908 */
[----:B------:R-:W2:Y:S04]  /*6940*/  LDG.E R25, desc[UR8][R16.64+0xc] ;  /* 0x00000c0810197981 */ /* 0x000ea8000c1e1900 */
[----:B------:R-:W2:Y:S01]  /*6950*/  LDG.E R14, desc[UR8][R14.64] ;  /* 0x000000080e0e7981 */ /* 0x000ea2000c1e1900 */
[----:B------:R-:W-:-:S05]  /*6960*/  VIADD R2, R2, 0x10 ;  /* 0x0000001002027836 */ /* 0x000fca0000000000 */
[----:B------:R-:W-:Y:S01]  /*6970*/  ISETP.GE.AND P1, PT, R2, R29, PT ;  /* 0x0000001d0200720c */ /* 0x000fe20003f26270 */
[----:B--2---:R-:W-:-:S05]  /*6980*/  FFMA R25, R25, R14, R24 ;  /* 0x0000000e19197223 */ /* 0x004fca0000000018 */
[----:B------:R1:W-:Y:S07]  /*6990*/  STG.E desc[UR8][R12.64], R25 ;  /* 0x000000190c007986 */ /* 0x0003ee000c101908 */
[----:B------:R-:W-:Y:S05]  /*69a0*/  @!P1 BRA `(.L_x_109) ;  /* 0xfffffff800449947 */ /* 0x000fea000383ffff */
[----:B-1----:R-:W-:-:S07]  /*69b0*/  MOV R8, R7 ;  /* 0x0000000700087202 */ /* 0x002fce0000000f00 */
.L_x_108:
[----:B------:R-:W-:-:S04]  /*69c0*/  IADD3 R14, PT, PT, R7, -R2, RZ ;  /* 0x80000002070e7210 */ /* 0x000fc80007ffe0ff */
[----:B------:R-:W-:-:S13]  /*69d0*/  ISETP.GT.AND P1, PT, R14, 0x4, PT ;  /* 0x000000040e00780c */ /* 0x000fda0003f24270 */
[----:B------:R-:W-:Y:S05]  /*69e0*/  @!P1 BRA `(.L_x_110) ;  /* 0x0000000000e89947 */ /* 0x000fea0003800000 */
[----:B------:R-:W1:Y:S01]  /*69f0*/  LDC.64 R16, c[0x0][0x3b0] ;  /* 0x0000ec00ff107b82 */ /* 0x000e620000000a00 */
[----:B------:R-:W-:Y:S01]  /*6a00*/  IMAD.IADD R21, R4, 0x1, R9 ;  /* 0x0000000104157824 */ /* 0x000fe200078e0209 */
[----:B------:R-:W-:-:S03]  /*6a10*/  IADD3 R23, PT, PT, -R9, R0, R2 ;  /* 0x0000000009177210 */ /* 0x000fc60007ffe102 */
[----:B------:R-:W-:-:S03]  /*6a20*/  IMAD R19, R2, UR6, R21 ;  /* 0x0000000602137c24 */ /* 0x000fc6000f8e0215 */
        /* <DEDUP_REMOVED lines=11> */
[----:B------:R-:W-:Y:S01]  /*6ae0*/  MOV R29, UR6 ;  /* 0x00000006001d7c02 */ /* 0x000fe20008000f00 */
[----:B--2---:R-:W-:-:S04]  /*6af0*/  FFMA R28, R25, R24, R8 ;  /* 0x00000018191c7223 */ /* 0x004fc80000000008 */
[----:B------:R-:W-:Y:S01]  /*6b00*/  IMAD.WIDE.U32 R24, R29, 0x4, R26 ;  /* 0x000000041d187825 */ /* 0x000fe200078e001a */
[----:B------:R-:W-:Y:S04]  /*6b10*/  STG.E desc[UR8][R12.64], R28 ;  /* 0x0000001c0c007986 */ /* 0x000fe8000c101908 */
[----:B------:R-:W2:Y:S04]  /*6b20*/  LDG.E R18, desc[UR8][R24.64] ;  /* 0x0000000818127981 */ /* 0x000ea8000c1e1900 */
[----:B------:R-:W2:Y:S01]  /*6b30*/  LDG.E R29, desc[UR8][R22.64+0x8] ;  /* 0x00000808161d7981 */ /* 0x000ea2000c1e1900 */
[----:B------:R-:W-:-:S02]  /*6b40*/  IMAD.U32 R19, RZ, RZ, UR6 ;  /* 0x00000006ff137e24 */ /* 0x000fc4000f8e00ff */
[----:B--2---:R-:W-:Y:S02]  /*6b50*/  FFMA R29, R29, R18, R28 ;  /* 0x000000121d1d7223 */ /* 0x004fe4000000001c */
[----:B------:R-:W-:-:S03]  /*6b60*/  IMAD.WIDE.U32 R18, R19, 0x4, R24 ;  /* 0x0000000413127825 */ /* 0x000fc600078e0018 */
[----:B------:R-:W-:Y:S04]  /*6b70*/  STG.E desc[UR8][R12.64], R29 ;  /* 0x0000001d0c007986 */ /* 0x000fe8000c101908 */
[----:B-1----:R-:W2:Y:S04]  /*6b80*/  LDG.E R8, desc[UR8][R22.64+0xc] ;  /* 0x00000c0816087981 */ /* 0x002ea8000c1e1900 */
[----:B------:R1:W2:Y:S01]  /*6b90*/  LDG.E R18, desc[UR8][R18.64] ;  /* 0x0000000812127981 */ /* 0x0002a2000c1e1900 */
[----:B------:R-:W-:-:S04]  /*6ba0*/  IADD3 R26, PT, PT, R2, 0x4, RZ ;  /* 0x00000004021a7810 */ /* 0x000fc80007ffe0ff */
[----:B------:R-:W-:Y:S01]  /*6bb0*/  IADD3 R27, PT, PT, -R9, R0, R26 ;  /* 0x00000000091b7210 */ /* 0x000fe20007ffe11a */
[----:B-1----:R-:W-:-:S04]  /*6bc0*/  IMAD R19, R26, UR6, R21 ;  /* 0x000000061a137c24 */ /* 0x002fc8000f8e0215 */
[----:B------:R-:W-:-:S04]  /*6bd0*/  IMAD.WIDE R16, R27, 0x4, R16 ;  /* 0x000000041b107825 */ /* 0x000fc800078e0210 */
[----:B------:R-:W-:-:S04]  /*6be0*/  IMAD.WIDE R14, R19, 0x4, R14 ;  /* 0x00000004130e7825 */ /* 0x000fc800078e020e */
[----:B--2---:R-:W-:-:S05]  /*6bf0*/  FFMA R21, R8, R18, R29 ;  /* 0x0000001208157223 */ /* 0x004fca000000001d */
[----:B------:R1:W-:Y:S04]  /*6c00*/  STG.E desc[UR8][R12.64], R21 ;  /* 0x000000150c007986 */ /* 0x0003e8000c101908 */
[----:B------:R-:W2:Y:S04]  /*6c10*/  LDG.E R8, desc[UR8][R16.64] ;  /* 0x0000000810087981 */ /* 0x000ea8000c1e1900 */
[----:B------:R-:W2:Y:S01]  /*6c20*/  LDG.E R24, desc[UR8][R14.64] ;  /* 0x000000080e187981 */ /* 0x000ea2000c1e1900 */
[----:B------:R-:W-:-:S05]  /*6c30*/  MOV R23, UR6 ;  /* 0x0000000600177c02 */ /* 0x000fca0008000f00 */
[----:B------:R-:W-:-:S04]  /*6c40*/  IMAD.WIDE.U32 R18, R23, 0x4, R14 ;  /* 0x0000000417127825 */ /* 0x000fc800078e000e */
[----:B--2---:R-:W-:-:S05]  /*6c50*/  FFMA R25, R8, R24, R21 ;  /* 0x0000001808197223 */ /* 0x004fca0000000015 */
[----:B------:R2:W-:Y:S04]  /*6c60*/  STG.E desc[UR8][R12.64], R25 ;  /* 0x000000190c007986 */ /* 0x0005e8000c101908 */
[----:B------:R-:W3:Y:S04]  /*6c70*/  LDG.E R8, desc[UR8][R16.64+0x4] ;  /* 0x0000040810087981 */ /* 0x000ee8000c1e1900 */
[----:B------:R-:W3:Y:S02]  /*6c80*/  LDG.E R22, desc[UR8][R18.64] ;  /* 0x0000000812167981 */ /* 0x000ee4000c1e1900 */
[----:B---3--:R-:W-:Y:S01]  /*6c90*/  FFMA R27, R8, R22, R25 ;  /* 0x00000016081b7223 */ /* 0x008fe20000000019 */
[----:B------:R-:W-:-:S04]  /*6ca0*/  IMAD.WIDE.U32 R22, R23, 0x4, R18 ;  /* 0x0000000417167825 */ /* 0x000fc800078e0012 */
[----:B------:R3:W-:Y:S04]  /*6cb0*/  STG.E desc[UR8][R12.64], R27 ;  /* 0x0000001b0c007986 */ /* 0x0007e8000c101908 */
[----:B------:R-:W1:Y:S04]  /*6cc0*/  LDG.E R8, desc[UR8][R16.64+0x8] ;  /* 0x0000080810087981 */ /* 0x000e68000c1e1900 */
[----:B------:R-:W1:Y:S01]  /*6cd0*/  LDG.E R14, desc[UR8][R22.64] ;  /* 0x00000008160e7981 */ /* 0x000e62000c1e1900 */
[----:B------:R-:W-:Y:S02]  /*6ce0*/  IMAD.U32 R15, RZ, RZ, UR6 ;  /* 0x00000006ff0f7e24 */ /* 0x000fe4000f8e00ff */
[----:B-1----:R-:W-:-:S02]  /*6cf0*/  FFMA R21, R8, R14, R27 ;  /* 0x0000000e08157223 */ /* 0x002fc4000000001b */
[----:B------:R-:W-:-:S03]  /*6d00*/  IMAD.WIDE.U32 R14, R15, 0x4, R22 ;  /* 0x000000040f0e7825 */ /* 0x000fc600078e0016 */
[----:B------:R3:W-:Y:S04]  /*6d10*/  STG.E desc[UR8][R12.64], R21 ;  /* 0x000000150c007986 */ /* 0x0007e8000c101908 */
[----:B------:R-:W2:Y:S04]  /*6d20*/  LDG.E R8, desc[UR8][R16.64+0xc] ;  /* 0x00000c0810087981 */ /* 0x000ea8000c1e1900 */
[----:B------:R-:W2:Y:S01]  /*6d30*/  LDG.E R14, desc[UR8][R14.64] ;  /* 0x000000080e0e7981 */ /* 0x000ea2000c1e1900 */
[----:B------:R-:W-:Y:S02]  /*6d40*/  PLOP3.LUT P0, PT, PT, PT, PT, 0x8, 0x80 ;  /* 0x000000000080781c */ /* 0x000fe40003f0e170 */
[----:B------:R-:W-:Y:S01]  /*6d50*/  IADD3 R2, PT, PT, R2, 0x8, RZ ;  /* 0x0000000802027810 */ /* 0x000fe20007ffe0ff */
[----:B--2---:R-:W-:-:S05]  /*6d60*/  FFMA R25, R8, R14, R21 ;  /* 0x0000000e08197223 */ /* 0x004fca0000000015 */
[----:B------:R3:W-:Y:S01]  /*6d70*/  STG.E desc[UR8][R12.64], R25 ;  /* 0x000000190c007986 */ /* 0x0007e2000c101908 */
[----:B------:R-:W-:-:S07]  /*6d80*/  MOV R8, R7 ;  /* 0x0000000700087202 */ /* 0x000fce0000000f00 */
.L_x_110:
[----:B------:R-:W-:-:S13]  /*6d90*/  ISETP.NE.OR P0, PT, R2, R7, P0 ;  /* 0x000000070200720c */ /* 0x000fda0000705670 */
[----:B------:R-:W-:Y:S05]  /*6da0*/  @!P0 BRA `(.L_x_106) ;  /* 0x0000000000848947 */ /* 0x000fea0003800000 */
.L_x_107:
[----:B------:R-:W-:-:S07]  /*6db0*/  IMAD.IADD R19, R4, 0x1, R9 ;  /* 0x0000000104137824 */ /* 0x000fce00078e0209 */
.L_x_111:
[----:B------:R-:W1:Y:S01]  /*6dc0*/  LDC.64 R16, c[0x0][0x3b0] ;  /* 0x0000ec00ff107b82 */ /* 0x000e620000000a00 */
[----:B------:R-:W-:Y:S01]  /*6dd0*/  IADD3 R23, PT, PT, -R9, R0, R2 ;  /* 0x0000000009177210 */ /* 0x000fe20007ffe102 */
[----:B--23--:R-:W-:-:S06]  /*6de0*/  IMAD R21, R2, UR6, R19 ;  /* 0x0000000602157c24 */ /* 0x00cfcc000f8e0213 */
        /* <DEDUP_REMOVED lines=16> */
[----:B------:R-:W3:Y:S01]  /*6ef0*/  LDG.E R8, desc[UR8][R16.64+0x8] ;  /* 0x0000080810087981 */ /* 0x000ee2000c1e1900 */
[----:B------:R-:W-:Y:S02]  /*6f00*/  IMAD.U32 R15, RZ, RZ, UR6 ;  /* 0x00000006ff0f7e24 */ /* 0x000fe4000f8e00ff */
[----:B---3--:R-:W-:-:S02]  /*6f10*/  FFMA R29, R8, R14, R21 ;  /* 0x0000000e081d7223 */ /* 0x008fc40000000015 */
[----:B------:R-:W-:-:S03]  /*6f20*/  IMAD.WIDE.U32 R14, R15, 0x4, R26 ;  /* 0x000000040f0e7825 */ /* 0x000fc600078e001a */
[----:B------:R2:W-:Y:S04]  /*6f30*/  STG.E desc[UR8][R12.64], R29 ;  /* 0x0000001d0c007986 */ /* 0x0005e8000c101908 */
[----:B------:R-:W1:Y:S04]  /*6f40*/  LDG.E R8, desc[UR8][R16.64+0xc] ;  /* 0x00000c0810087981 */ /* 0x000e68000c1e1900 */
[----:B------:R-:W1:Y:S01]  /*6f50*/  LDG.E R14, desc[UR8][R14.64] ;  /* 0x000000080e0e7981 */ /* 0x000e62000c1e1900 */
[----:B------:R-:W-:-:S04]  /*6f60*/  IADD3 R2, PT, PT, R2, 0x4, RZ ;  /* 0x0000000402027810 */ /* 0x000fc80007ffe0ff */
[----:B------:R-:W-:Y:S01]  /*6f70*/  ISETP.NE.AND P0, PT, R2, R7, PT ;  /* 0x000000070200720c */ /* 0x000fe20003f05270 */
[----:B-1----:R-:W-:-:S05]  /*6f80*/  FFMA R25, R8, R14, R29 ;  /* 0x0000000e08197223 */ /* 0x002fca000000001d */
[----:B------:R2:W-:Y:S07]  /*6f90*/  STG.E desc[UR8][R12.64], R25 ;  /* 0x000000190c007986 */ /* 0x0005ee000c101908 */
[----:B------:R-:W-:Y:S05]  /*6fa0*/  @P0 BRA `(.L_x_111) ;  /* 0xfffffffc00840947 */ /* 0x000fea000383ffff */
[----:B------:R-:W-:-:S07]  /*6fb0*/  MOV R8, R7 ;  /* 0x0000000700087202 */ /* 0x000fce0000000f00 */
.L_x_106:
[----:B------:R-:W-:-:S05]  /*6fc0*/  IMAD.U32 R2, RZ, RZ, UR6 ;  /* 0x00000006ff027e24 */ /* 0x000fca000f8e00ff */
[----:B------:R-:W-:-:S04]  /*6fd0*/  LOP3.LUT R2, R2, 0x3, RZ, 0xc0, !PT ;  /* 0x0000000302027812 */ /* 0x000fc800078ec0ff */
[----:B------:R-:W-:-:S13]  /*6fe0*/  ISETP.NE.AND P0, PT, R2, RZ, PT ;  /* 0x000000ff0200720c */ /* 0x000fda0003f05270 */
[----:B------:R-:W-:Y:S05]  /*6ff0*/  @!P0 BRA `(.L_x_105) ;  /* 0x00000000006c8947 */ /* 0x000fea0003800000 */
[----:B------:R-:W1:Y:S01]  /*7000*/  LDC.64 R16, c[0x0][0x3b0] ;  /* 0x0000ec00ff107b82 */ /* 0x000e620000000a00 */
[----:B------:R-:W-:Y:S02]  /*7010*/  IADD3 R19, PT, PT, R4, R9, RZ ;  /* 0x0000000904137210 */ /* 0x000fe40007ffe0ff */
[----:B------:R-:W-:-:S03]  /*7020*/  IADD3 R9, PT, PT, -R9, R0, R8 ;  /* 0x0000000009097210 */ /* 0x000fc60007ffe108 */
[----:B------:R-:W-:Y:S02]  /*7030*/  IMAD R19, R8, UR6, R19 ;  /* 0x0000000608137c24 */ /* 0x000fe4000f8e0213 */
[----:B------:R-:W4:Y:S01]  /*7040*/  LDC.64 R14, c[0x0][0x380] ;  /* 0x0000e000ff0e7b82 */ /* 0x000f220000000a00 */
[----:B-1----:R-:W-:-:S05]  /*7050*/  IMAD.WIDE R8, R9, 0x4, R16 ;  /* 0x0000000409087825 */ /* 0x002fca00078e0210 */
        /* <DEDUP_REMOVED lines=16> */
[----:B------:R-:W4:Y:S03]  /*7160*/  LDG.E R8, desc[UR8][R8.64+0x8] ;  /* 0x0000080808087981 */ /* 0x000f26000c1e1900 */
[----:B------:R-:W-:-:S06]  /*7170*/  IMAD.WIDE.U32 R14, R19, 0x4, R14 ;  /* 0x00000004130e7825 */ /* 0x000fcc00078e000e */
[----:B------:R-:W4:Y:S02]  /*7180*/  LDG.E R15, desc[UR8][R14.64] ;  /* 0x000000080e0f7981 */ /* 0x000f24000c1e1900 */
[----:B----4-:R-:W-:-:S05]  /*7190*/  FFMA R17, R8, R15, R17 ;  /* 0x0000000f08117223 */ /* 0x010fca0000000011 */
[----:B------:R2:W-:Y:S02]  /*71a0*/  STG.E desc[UR8][R12.64], R17 ;  /* 0x000000110c007986 */ /* 0x0005e4000c101908 */
.L_x_105:
[----:B------:R-:W-:-:S04]  /*71b0*/  IADD3 R3, PT, PT, R3, UR5, RZ ;  /* 0x0000000503037c10 */ /* 0x000fc8000fffe0ff */
[----:B------:R-:W-:-:S13]  /*71c0*/  ISETP.GE.AND P0, PT, R3, R6, PT ;  /* 0x000000060300720c */ /* 0x000fda0003f06270 */
[----:B------:R-:W-:Y:S05]  /*71d0*/  @!P0 BRA `(.L_x_112) ;  /* 0xffffffec007c8947 */ /* 0x000fea000383ffff */
[----:B------:R-:W-:Y:S05]  /*71e0*/  BSYNC.RECONVERGENT B0 ;  /* 0x0000000000007941 */ /* 0x000fea0003800200 */
.L_x_104:
[----:B------:R-:W5:Y:S01]  /*71f0*/  S2R R9, SR_CTAID.X ;  /* 0x0000000000097919 */ /* 0x000f620000002500 */
[----:B-123--:R-:W5:Y:S01]  /*7200*/  LDC.64 R24, c[0x0][0x3c8] ;  /* 0x0000f200ff187b82 */ /* 0x00ef620000000a00 */
[----:B------:R-:W-:Y:S01]  /*7210*/  HFMA2 R3, -RZ, RZ, 0, 5.9604644775390625e-08 ;  /* 0x00000001ff037431 */ /* 0x000fe200000001ff */
[----:B------:R-:W-:Y:S01]  /*7220*/  BSSY.RECONVERGENT B0, `(.L_x_113) ;  /* 0x000003c000007945 */ /* 0x000fe20003800200 */
[----:B------:R-:W-:-:S05]  /*7230*/  IMAD.MOV.U32 R19, RZ, RZ, R20 ;  /* 0x000000ffff137224 */ /* 0x000fca00078e0014 */
[----:B----4-:R-:W1:Y:S08]  /*7240*/  LDC.64 R16, c[0x0][0x3c0] ;  /* 0x0000f000ff107b82 */ /* 0x010e700000000a00 */
[----:B------:R-:W2:Y:S01]  /*7250*/  LDC.64 R14, c[0x0][0x3b8] ;  /* 0x0000ee00ff0e7b82 */ /* 0x000ea20000000a00 */
[----:B-----5:R-:W-:-:S05]  /*7260*/  IMAD.WIDE.U32 R24, R9, 0x4, R24 ;  /* 0x0000000409187825 */ /* 0x020fca00078e0018 */
[----:B------:R3:W-:Y:S02]  /*7270*/  STG.E desc[UR8][R24.64], R3 ;  /* 0x0000000318007986 */ /* 0x0007e4000c101908 */
[----:B------:R-:W-:Y:S06]  /*7280*/  BAR.SYNC.DEFER_BLOCKING 0x0 ;  /* 0x0000000000007b1d */ /* 0x000fec0000010000 */
.L_x_118:
[----:B------:R-:W-:Y:S01]  /*7290*/  IABS R0, UR6 ;  /* 0x0000000600007c13 */ /* 0x000fe20008000000 */
[----:B------:R-:W-:Y:S01]  /*72a0*/  BSSY.RECONVERGENT B1, `(.L_x_114) ;  /* 0x0000030000017945 */ /* 0x000fe20003800200 */
[----:B------:R-:W-:Y:S02]  /*72b0*/  IABS R9, R19 ;  /* 0x0000001300097213 */ /* 0x000fe40000000000 */
[----:B------:R-:W4:Y:S01]  /*72c0*/  I2F.RP R8, R0 ;  /* 0x0000000000087306 */ /* 0x000f220000209400 */
[----:B------:R-:W-:-:S07]  /*72d0*/  IABS R18, UR6 ;  /* 0x0000000600127c13 */ /* 0x000fce0008000000 */
[----:B----4-:R-:W4:Y:S02]  /*72e0*/  MUFU.RCP R8, R8 ;  /* 0x0000000800087308 */ /* 0x010f240000001000 */
[----:B----4-:R-:W-:-:S06]  /*72f0*/  IADD3 R2, PT, PT, R8, 0xffffffe, RZ ;  /* 0x0ffffffe08027810 */ /* 0x010fcc0007ffe0ff */
[----:B0--3--:R3:W0:Y:S02]  /*7300*/  F2I.FTZ.U32.TRUNC.NTZ R3, R2 ;  /* 0x0000000200037305 */ /* 0x009624000021f000 */
[----:B---3--:R-:W-:Y:S01]  /*7310*/  IMAD.MOV.U32 R2, RZ, RZ, RZ ;  /* 0x000000ffff027224 */ /* 0x008fe200078e00ff */
[----:B0-----:R-:W-:-:S05]  /*7320*/  IADD3 R13, PT, PT, RZ, -R3, RZ ;  /* 0x80000003ff0d7210 */ /* 0x001fca0007ffe0ff */
[----:B------:R-:W-:-:S04]  /*7330*/  IMAD R13, R13, R0, RZ ;  /* 0x000000000d0d7224 */ /* 0x000fc800078e02ff */
[----:B------:R-:W-:Y:S01]  /*7340*/  IMAD.HI.U32 R12, R3, R13, R2 ;  /* 0x0000000d030c7227 */ /* 0x000fe200078e0002 */
[----:B------:R-:W-:-:S05]  /*7350*/  IADD3 R3, PT, PT, RZ, -R18, RZ ;  /* 0x80000012ff037210 */ /* 0x000fca0007ffe0ff */
[----:B------:R-:W-:-:S04]  /*7360*/  IMAD.HI.U32 R2, R12, R9, RZ ;  /* 0x000000090c027227 */ /* 0x000fc800078e00ff */
[----:B------:R-:W-:-:S05]  /*7370*/  IMAD R3, R2, R3, R9 ;  /* 0x0000000302037224 */ /* 0x000fca00078e0209 */
[----:B------:R-:W-:-:S13]  /*7380*/  ISETP.GT.U32.AND P1, PT, R0, R3, PT ;  /* 0x000000030000720c */ /* 0x000fda0003f24070 */
[-C--:B------:R-:W-:Y:S01]  /*7390*/  @!P1 IADD3 R3, PT, PT, R3, -R0.reuse, RZ ;  /* 0x8000000003039210 */ /* 0x080fe20007ffe0ff */
[----:B------:R-:W-:Y:S01]  /*73a0*/  @!P1 VIADD R2, R2, 0x1 ;  /* 0x0000000102029836 */ /* 0x000fe20000000000 */
[----:B------:R-:W-:Y:S02]  /*73b0*/  ISETP.NE.AND P1, PT, RZ, UR6, PT ;  /* 0x00000006ff007c0c */ /* 0x000fe4000bf25270 */
[----:B------:R-:W-:Y:S02]  /*73c0*/  ISETP.GE.U32.AND P0, PT, R3, R0, PT ;  /* 0x000000000300720c */ /* 0x000fe40003f06070 */
[----:B------:R-:W-:-:S04]  /*73d0*/  LOP3.LUT R0, R19, UR6, RZ, 0x3c, !PT ;  /* 0x0000000613007c12 */ /* 0x000fc8000f8e3cff */
[----:B------:R-:W-:-:S07]  /*73e0*/  ISETP.GE.AND P2, PT, R0, RZ, PT ;  /* 0x000000ff0000720c */ /* 0x000fce0003f46270 */
[----:B------:R-:W-:-:S06]  /*73f0*/  @P0 IADD3 R2, PT, PT, R2, 0x1, RZ ;  /* 0x0000000102020810 */ /* 0x000fcc0007ffe0ff */
[----:B------:R-:W-:Y:S02]  /*7400*/  @!P2 IADD3 R2, PT, PT, -R2, RZ, RZ ;  /* 0x000000ff0202a210 */ /* 0x000fe40007ffe1ff */
[----:B------:R-:W-:-:S05]  /*7410*/  @!P1 LOP3.LUT R2, RZ, UR6, RZ, 0x33, !PT ;  /* 0x00000006ff029c12 */ /* 0x000fca000f8e33ff */
[----:B------:R-:W-:-:S04]  /*7420*/  IMAD.MOV R0, RZ, RZ, -R2 ;  /* 0x000000ffff007224 */ /* 0x000fc800078e0a02 */
[----:B------:R-:W-:-:S05]  /*7430*/  IMAD R3, R0, UR6, R19 ;  /* 0x0000000600037c24 */ /* 0x000fca000f8e0213 */
[----:B------:R-:W-:-:S13]  /*7440*/  ISETP.NE.AND P0, PT, R2, R3, PT ;  /* 0x000000030200720c */ /* 0x000fda0003f05270 */
[----:B------:R-:W-:Y:S05]  /*7450*/  @P0 BRA `(.L_x_115) ;  /* 0x0000000000500947 */ /* 0x000fea0003800000 */
[----:B------:R-:W-:-:S05]  /*7460*/  IADD3 R3, PT, PT, R4, R19, RZ ;  /* 0x0000001304037210 */ /* 0x000fca0007ffe0ff */
[----:B-1----:R-:W-:-:S06]  /*7470*/  IMAD.WIDE R8, R3, 0x4, R16 ;  /* 0x0000000403087825 */ /* 0x002fcc00078e0210 */
[----:B------:R-:W3:Y:S01]  /*7480*/  LDG.E R8, desc[UR8][R8.64] ;  /* 0x0000000808087981 */ /* 0x000ee2000c1e1900 */
[----:B--2---:R-:W-:-:S06]  /*7490*/  IMAD.WIDE R2, R3, 0x4, R14 ;  /* 0x0000000403027825 */ /* 0x004fcc00078e020e */
[----:B------:R-:W2:Y:S01]  /*74a0*/  LDG.E R3, desc[UR8][R2.64] ;  /* 0x0000000802037981 */ /* 0x000ea2000c1e1900 */
[----:B------:R-:W-:Y:S01]  /*74b0*/  BSSY.RECONVERGENT B2, `(.L_x_116) ;  /* 0x000000c000027945 */ /* 0x000fe20003800200 */
[----:B---3--:R-:W0:Y:S08]  /*74c0*/  MUFU.RCP R0, R8 ;  /* 0x0000000800007308 */ /* 0x008e300000001000 */
[----:B--2---:R-:W1:Y:S01]  /*74d0*/  FCHK P0, R3, R8 ;  /* 0x0000000803007302 */ /* 0x004e620000000000 */
[----:B0-----:R-:W-:-:S04]  /*74e0*/  FFMA R13, -R8, R0, 1 ;  /* 0x3f800000080d7423 */ /* 0x001fc80000000100 */
[----:B------:R-:W-:-:S04]  /*74f0*/  FFMA R0, R0, R13, R0 ;  /* 0x0000000d00007223 */ /* 0x000fc80000000000 */
[----:B------:R-:W-:-:S04]  /*7500*/  FFMA R13, R3, R0, RZ ;  /* 0x00000000030d7223 */ /* 0x000fc800000000ff */
[----:B------:R-:W-:-:S04]  /*7510*/  FFMA R12, -R8, R13, R3 ;  /* 0x0000000d080c7223 */ /* 0x000fc80000000103 */
[----:B------:R-:W-:Y:S01]  /*7520*/  FFMA R0, R0, R12, R13 ;  /* 0x0000000c00007223 */ /* 0x000fe2000000000d */
[----:B-1----:R-:W-:Y:S06]  /*7530*/  @!P0 BRA `(.L_x_117) ;  /* 0x00000000000c8947 */ /* 0x002fec0003800000 */
[----:B------:R-:W-:Y:S02]  /*7540*/  MOV R0, R8 ;  /* 0x0000000800007202 */ /* 0x000fe40000000f00 */
[----:B------:R-:W-:-:S07]  /*7550*/  MOV R2, 0x7570 ;  /* 0x0000757000027802 */ /* 0x000fce0000000f00 */
[----:B------:R-:W-:Y:S05]  /*7560*/  CALL.REL.NOINC `($__internal_1_$__cuda_sm3x_div_rn_noftz_f32_slowpath) ;  /* 0x0000001c00487944 */ /* 0x000fea0003c00000 */
.L_x_117:
[----:B------:R-:W-:Y:S05]  /*7570*/  BSYNC.RECONVERGENT B2 ;  /* 0x0000000000027941 */ /* 0x000fea0003800200 */
.L_x_116:
[----:B------:R-:W-:-:S13]  /*7580*/  FSETP.NE.AND P0, PT, R0, 1, PT ;  /* 0x3f8000000000780b */ /* 0x000fda0003f05000 */
[----:B------:R0:W-:Y:S02]  /*7590*/  @P0 STG.E desc[UR8][R24.64], RZ ;  /* 0x000000ff18000986 */ /* 0x0001e4000c101908 */
.L_x_115:
[----:B------:R-:W-:Y:S05]  /*75a0*/  BSYNC.RECONVERGENT B1 ;  /* 0x0000000000017941 */ /* 0x000fea0003800200 */
.L_x_114:
[----:B------:R-:W-:-:S05]  /*75b0*/  VIADD R19, R19, UR5 ;  /* 0x0000000513137c36 */ /* 0x000fca0008000000 */
[----:B------:R-:W-:-:S13]  /*75c0*/  ISETP.GE.AND P0, PT, R19, R6, PT ;  /* 0x000000061300720c */ /* 0x000fda0003f06270 */
[----:B------:R-:W-:Y:S05]  /*75d0*/  @!P0 BRA `(.L_x_118) ;  /* 0xfffffffc002c8947 */ /* 0x000fea000383ffff */
[----:B------:R-:W-:Y:S05]  /*75e0*/  BSYNC.RECONVERGENT B0 ;  /* 0x0000000000007941 */ /* 0x000fea0003800200 */
.L_x_113:
[----:B------:R-:W-:Y:S06]  /*75f0*/  BAR.SYNC.DEFER_BLOCKING 0x0 ;  /* 0x0000000000007b1d */ /* 0x000fec0000010000 */
[----:B------:R-:W3:Y:S02]  /*7600*/  LDG.E R0, desc[UR8][R24.64] ;  /* 0x0000000818007981 */ /* 0x000ee4000c1e1900 */
[----:B---3--:R-:W-:-:S13]  /*7610*/  ISETP.NE.AND P0, PT, R0, RZ, PT ;  /* 0x000000ff0000720c */ /* 0x008fda0003f05270 */
[----:B------:R-:W-:Y:S05]  /*7620*/  @P0 BRA `(.L_x_119) ;  /* 0x00000000005c0947 */ /* 0x000fea0003800000 */
[----:B------:R-:W3:Y:S01]  /*7630*/  LDC.64 R2, c[0x0][0x3a0] ;  /* 0x0000e800ff027b82 */ /* 0x000ee20000000a00 */
[----:B------:R-:W-:Y:S01]  /*7640*/  BSSY.RECONVERGENT B0, `(.L_x_119) ;  /* 0x0000015000007945 */ /* 0x000fe20003800200 */
[----:B------:R-:W-:-:S06]  /*7650*/  MOV R21, R20 ;  /* 0x0000001400157202 */ /* 0x000fcc0000000f00 */
[----:B------:R-:W4:Y:S08]  /*7660*/  LDC.64 R8, c[0x0][0x380] ;  /* 0x0000e000ff087b82 */ /* 0x000f300000000a00 */
[----:B------:R-:W0:Y:S08]  /*7670*/  LDC.64 R12, c[0x0][0x388] ;  /* 0x0000e200ff0c7b82 */ /* 0x000e300000000a00 */
[----:B--2---:R-:W2:Y:S08]  /*7680*/  LDC.64 R14, c[0x0][0x3c0] ;  /* 0x0000f000ff0e7b82 */ /* 0x004eb00000000a00 */
[----:B-1----:R-:W1:Y:S02]  /*7690*/  LDC.64 R16, c[0x0][0x3b8] ;  /* 0x0000ee00ff107b82 */ /* 0x002e640000000a00 */
.L_x_120:
[----:B0-----:R-:W-:-:S05]  /*76a0*/  IADD3 R29, PT, PT, R4, R21, RZ ;  /* 0x00000015041d7210 */ /* 0x001fca0007ffe0ff */
[----:B--2---:R-:W-:-:S05]  /*76b0*/  IMAD.WIDE R18, R29, 0x4, R14 ;  /* 0x000000041d127825 */ /* 0x004fca00078e020e */
[----:B------:R-:W2:Y:S01]  /*76c0*/  LDG.E R0, desc[UR8][R18.64] ;  /* 0x0000000812007981 */ /* 0x000ea2000c1e1900 */
[----:B----4-:R-:W-:-:S05]  /*76d0*/  IMAD.WIDE R22, R29, 0x4, R8 ;  /* 0x000000041d167825 */ /* 0x010fca00078e0208 */
[----:B--2---:R0:W-:Y:S02]  /*76e0*/  STG.E desc[UR8][R22.64], R0 ;  /* 0x0000000016007986 */ /* 0x0041e4000c101908 */
[----:B0-----:R-:W-:-:S05]  /*76f0*/  IMAD.WIDE R22, R29, 0x4, R12 ;  /* 0x000000041d167825 */ /* 0x001fca00078e020c */
[----:B------:R0:W-:Y:S04]  /*7700*/  STG.E desc[UR8][R22.64], R0 ;  /* 0x0000000016007986 */ /* 0x0001e8000c101908 */
[----:B------:R-:W2:Y:S01]  /*7710*/  LDG.E R19, desc[UR8][R18.64] ;  /* 0x0000000812137981 */ /* 0x000ea2000c1e1900 */
[----:B---3--:R-:W-:-:S04]  /*7720*/  IMAD.WIDE R26, R29, 0x4, R2 ;  /* 0x000000041d1a7825 */ /* 0x008fc800078e0202 */
[----:B-1----:R-:W-:-:S04]  /*7730*/  IMAD.WIDE R28, R29, 0x4, R16 ;  /* 0x000000041d1c7825 */ /* 0x002fc800078e0210 */
[----:B------:R-:W-:-:S05]  /*7740*/  VIADD R21, R21, UR5 ;  /* 0x0000000515157c36 */ /* 0x000fca0008000000 */
[----:B------:R-:W-:Y:S01]  /*7750*/  ISETP.GE.AND P0, PT, R21, R6, PT ;  /* 0x000000061500720c */ /* 0x000fe20003f06270 */
[----:B--2---:R0:W-:Y:S04]  /*7760*/  STG.E desc[UR8][R26.64], R19 ;  /* 0x000000131a007986 */ /* 0x0041e8000c101908 */
[----:B------:R0:W-:Y:S08]  /*7770*/  STG.E desc[UR8][R28.64], R19 ;  /* 0x000000131c007986 */ /* 0x0001f0000c101908 */
[----:B------:R-:W-:Y:S05]  /*7780*/  @!P0 BRA `(.L_x_120) ;  /* 0xfffffffc00c48947 */ /* 0x000fea000383ffff */
[----:B------:R-:W-:Y:S05]  /*7790*/  BSYNC.RECONVERGENT B0 ;  /* 0x0000000000007941 */ /* 0x000fea0003800200 */
.L_x_119:
[----:B------:R-:W-:Y:S06]  /*77a0*/  BAR.SYNC.DEFER_BLOCKING 0x0 ;  /* 0x0000000000007b1d */ /* 0x000fec0000010000 */
[----:B0-----:R-:W3:Y:S01]  /*77b0*/  LDG.E R24, desc[UR8][R24.64] ;  /* 0x0000000818187981 */ /* 0x001ee2000c1e1900 */
[----:B------:R-:W-:Y:S02]  /*77c0*/  UISETP.GE.U32.AND UP0, UPT, UR4, 0xc7, UPT ;  /* 0x000000c70400788c */ /* 0x000fe4000bf06070 */
[----:B------:R-:W-:-:S04]  /*77d0*/  UIADD3 UR4, UPT, UPT, UR4, 0x1, URZ ;  /* 0x0000000104047890 */ /* 0x000fc8000fffe0ff */
[----:B------:R-:W-:Y:S02]  /*77e0*/  PLOP3.LUT P0, PT, PT, PT, UP0, 0x80, 0x8 ;  /* 0x000000000008781c */ /* 0x000fe40003f0f008 */
[----:B---3--:R-:W-:-:S13]  /*77f0*/  ISETP.EQ.AND P1, PT, R24, RZ, PT ;  /* 0x000000ff1800720c */ /* 0x008fda0003f22270 */
[----:B------:R-:W-:Y:S05]  /*7800*/  @!P0 BRA P1, `(.L_x_121) ;  /* 0xffffff8c00548947 */ /* 0x000fea000083ffff */
[C---:B------:R-:W-:Y:S01]  /*7810*/  ISETP.GE.U32.AND P0, PT, R20.reuse, UR6, PT ;  /* 0x0000000614007c0c */ /* 0x040fe2000bf06070 */
[----:B------:R-:W-:Y:S01]  /*7820*/  BSSY.RECONVERGENT B0, `(.L_x_122) ;  /* 0x000000c000007945 */ /* 0x000fe20003800200 */
[----:B------:R-:W-:-:S11]  /*7830*/  ISETP.NE.AND P1, PT, R20, RZ, PT ;  /* 0x000000ff1400720c */ /* 0x000fd60003f25270 */
[----:B------:R-:W-:Y:S05]  /*7840*/  @P0 BRA `(.L_x_123) ;  /* 0x0000000000240947 */ /* 0x000fea0003800000 */
[----:B------:R-:W0:Y:S01]  /*7850*/  LDC.64 R2, c[0x0][0x3c0] ;  /* 0x0000f000ff027b82 */ /* 0x000e220000000a00 */
[----:B------:R-:W-:-:S05]  /*7860*/  IMAD R7, R20, UR6, R20 ;  /* 0x0000000614077c24 */ /* 0x000fca000f8e0214 */
[----:B------:R-:W-:-:S05]  /*7870*/  IADD3 R7, PT, PT, R4, R7, RZ ;  /* 0x0000000704077210 */ /* 0x000fca0007ffe0ff */
[----:B0-----:R-:W-:Y:S02]  /*7880*/  IMAD.WIDE.U32 R2, R7, 0x4, R2 ;  /* 0x0000000407027825 */ /* 0x001fe400078e0002 */
[----:B------:R-:W0:Y:S04]  /*7890*/  LDC.64 R6, c[0x0][0x390] ;  /* 0x0000e400ff067b82 */ /* 0x000e280000000a00 */
[----:B------:R-:W3:Y:S01]  /*78a0*/  LDG.E R3, desc[UR8][R2.64] ;  /* 0x0000000802037981 */ /* 0x000ee2000c1e1900 */
[----:B------:R-:W-:-:S05]  /*78b0*/  IADD3 R9, PT, PT, R5, R20, RZ ;  /* 0x0000001405097210 */ /* 0x000fca0007ffe0ff */
[----:B0-----:R-:W-:-:S05]  /*78c0*/  IMAD.WIDE.U32 R6, R9, 0x4, R6 ;  /* 0x0000000409067825 */ /* 0x001fca00078e0006 */
[----:B---3--:R0:W-:Y:S02]  /*78d0*/  STG.E desc[UR8][R6.64], R3 ;  /* 0x0000000306007986 */ /* 0x0081e4000c101908 */
.L_x_123:
[----:B------:R-:W-:Y:S05]  /*78e0*/  BSYNC.RECONVERGENT B0 ;  /* 0x0000000000007941 */ /* 0x000fea0003800200 */
.L_x_122:
[----:B------:R-:W-:Y:S05]  /*78f0*/  @P1 EXIT ;  /* 0x000000000000194d */ /* 0x000fea0003800000 */
[----:B------:R-:W-:-:S05]  /*7900*/  IMAD.U32 R0, RZ, RZ, UR6 ;  /* 0x00000006ff007e24 */ /* 0x000fca000f8e00ff */
[----:B------:R-:W-:-:S13]  /*7910*/  ISETP.GE.AND P0, PT, R0, 0x2, PT ;  /* 0x000000020000780c */ /* 0x000fda0003f06270 */
[----:B------:R-:W-:Y:S05]  /*7920*/  @!P0 EXIT ;  /* 0x000000000000894d */ /* 0x000fea0003800000 */
[----:B------:R-:W-:Y:S01]  /*7930*/  MOV R0, UR6 ;  /* 0x0000000600007c02 */ /* 0x000fe20008000f00 */
[----:B------:R-:W-:Y:S02]  /*7940*/  ULOP3.LUT UR10, UR6, 0x7ffffffc, URZ, 0xc0, !UPT ;  /* 0x7ffffffc060a7892 */ /* 0x000fe4000f8ec0ff */
[----:B------:R-:W-:Y:S01]  /*7950*/  VIADD R2, R5, UR6 ;  /* 0x0000000605027c36 */ /* 0x000fe20008000000 */
[----:B------:R-:W-:Y:S02]  /*7960*/  MOV R10, R5 ;  /* 0x00000005000a7202 */ /* 0x000fe40000000f00 */
[----:B------:R-:W-:Y:S01]  /*7970*/  IADD3 R0, PT, PT, R0, -0x1, RZ ;  /* 0xffffffff00007810 */ /* 0x000fe20007ffe0ff */
[----:B------:R-:W-:-:S03]  /*7980*/  UIADD3 UR5, UPT, UPT, -UR10, URZ, URZ ;  /* 0x000000ff0a057290 */ /* 0x000fc6000fffe1ff */
[----:B0-----:R-:W-:-:S09]  /*7990*/  IADD3 R3, PT, PT, R5, R0, RZ ;  /* 0x0000000005037210 */ /* 0x001fd20007ffe0ff */
.L_x_132:
[----:B------:R-:W-:-:S05]  /*79a0*/  VIADD R6, R10, 0x1 ;  /* 0x000000010a067836 */ /* 0x000fca0000000000 */
[----:B------:R-:W-:-:S13]  /*79b0*/  ISETP.GE.AND P0, PT, R6, R2, PT ;  /* 0x000000020600720c */ /* 0x000fda0003f06270 */
[----:B012-4-:R-:W-:Y:S05]  /*79c0*/  @P0 BRA `(.L_x_124) ;  /* 0x0000001400c40947 */ /* 0x017fea0003800000 */
[----:B------:R-:W-:Y:S01]  /*79d0*/  IABS R12, UR6 ;  /* 0x00000006000c7c13 */ /* 0x000fe20008000000 */
[----:B------:R-:W-:Y:S01]  /*79e0*/  IMAD.IADD R7, R10, 0x1, -R5 ;  /* 0x000000010a077824 */ /* 0x000fe200078e0a05 */
[----:B--2---:R-:W-:Y:S02]  /*79f0*/  IABS R14, UR6 ;  /* 0x00000006000e7c13 */ /* 0x004fe40008000000 */
[----:B------:R-:W0:Y:S01]  /*7a00*/  I2F.RP R11, R12 ;  /* 0x0000000c000b7306 */ /* 0x000e220000209400 */
[----:B------:R-:W-:Y:S02]  /*7a10*/  ISETP.NE.AND P2, PT, RZ, UR6, PT ;  /* 0x00000006ff007c0c */ /* 0x000fe4000bf45270 */
[----:B------:R-:W-:Y:S02]  /*7a20*/  IADD3 R15, PT, PT, RZ, -R14, RZ ;  /* 0x8000000eff0f7210 */ /* 0x000fe40007ffe0ff */
[----:B------:R-:W-:-:S03]  /*7a30*/  ISETP.GE.AND P1, PT, R7, RZ, PT ;  /* 0x000000ff0700720c */ /* 0x000fc60003f26270 */
[----:B0-----:R-:W0:Y:S02]  /*7a40*/  MUFU.RCP R11, R11 ;  /* 0x0000000b000b7308 */ /* 0x001e240000001000 */
[----:B0-----:R-:W-:Y:S02]  /*7a50*/  IADD3 R8, PT, PT, R11, 0xffffffe, RZ ;  /* 0x0ffffffe0b087810 */ /* 0x001fe40007ffe0ff */
[----:B------:R-:W-:-:S04]  /*7a60*/  IABS R11, R7 ;  /* 0x00000007000b7213 */ /* 0x000fc80000000000 */
[----:B------:R0:W2:Y:S01]  /*7a70*/  F2I.FTZ.U32.TRUNC.NTZ R9, R8 ;  /* 0x0000000800097305 */ /* 0x0000a2000021f000 */
[----:B------:R-:W-:Y:S01]  /*7a80*/  MOV R7, R6 ;  /* 0x0000000600077202 */ /* 0x000fe20000000f00 */
[----:B0-----:R-:W-:Y:S01]  /*7a90*/  HFMA2 R8, -RZ, RZ, 0, 0 ;  /* 0x00000000ff087431 */ /* 0x001fe200000001ff */
[----:B--2---:R-:W-:-:S05]  /*7aa0*/  IADD3 R13, PT, PT, RZ, -R9, RZ ;  /* 0x80000009ff0d7210 */ /* 0x004fca0007ffe0ff */
[----:B------:R-:W-:-:S04]  /*7ab0*/  IMAD R13, R13, R12, RZ ;  /* 0x0000000c0d0d7224 */ /* 0x000fc800078e02ff */
[----:B------:R-:W-:-:S04]  /*7ac0*/  IMAD.HI.U32 R14, R9, R13, R8 ;  /* 0x0000000d090e7227 */ /* 0x000fc800078e0008 */
[----:B------:R-:W-:Y:S02]  /*7ad0*/  IMAD.MOV.U32 R9, RZ, RZ, R15 ;  /* 0x000000ffff097224 */ /* 0x000fe400078e000f */
[----:B------:R-:W-:-:S04]  /*7ae0*/  IMAD.HI.U32 R8, R14, R11, RZ ;  /* 0x0000000b0e087227 */ /* 0x000fc800078e00ff */
[----:B------:R-:W-:Y:S02]  /*7af0*/  IMAD R11, R8, R9, R11 ;  /* 0x00000009080b7224 */ /* 0x000fe400078e020b */
[----:B------:R-:W0:Y:S03]  /*7b00*/  LDC.64 R8, c[0x0][0x390] ;  /* 0x0000e400ff087b82 */ /* 0x000e260000000a00 */
[----:B------:R-:W-:-:S13]  /*7b10*/  ISETP.GT.U32.AND P0, PT, R12, R11, PT ;  /* 0x0000000b0c00720c */ /* 0x000fda0003f04070 */
[----:B------:R-:W-:-:S04]  /*7b20*/  @!P0 IADD3 R11, PT, PT, R11, -R12, RZ ;  /* 0x8000000c0b0b8210 */ /* 0x000fc80007ffe0ff */
[----:B------:R-:W-:-:S13]  /*7b30*/  ISETP.GT.U32.AND P0, PT, R12, R11, PT ;  /* 0x0000000b0c00720c */ /* 0x000fda0003f04070 */
[----:B------:R-:W-:-:S05]  /*7b40*/  @!P0 IADD3 R11, PT, PT, R11, -R12, RZ ;  /* 0x8000000c0b0b8210 */ /* 0x000fca0007ffe0ff */
[----:B------:R-:W-:Y:S02]  /*7b50*/  IMAD.MOV.U32 R13, RZ, RZ, R11 ;  /* 0x000000ffff0d7224 */ /* 0x000fe400078e000b */
[----:B0-----:R-:W-:-:S03]  /*7b60*/  IMAD.WIDE R10, R10, 0x4, R8 ;  /* 0x000000040a0a7825 */ /* 0x001fc600078e0208 */
[----:B------:R-:W-:Y:S02]  /*7b70*/  @!P1 IADD3 R13, PT, PT, -R13, RZ, RZ ;  /* 0x000000ff0d0d9210 */ /* 0x000fe40007ffe1ff */
[----:B------:R-:W-:-:S05]  /*7b80*/  @!P2 LOP3.LUT R13, RZ, UR6, RZ, 0x33, !PT ;  /* 0x00000006ff0dac12 */ /* 0x000fca000f8e33ff */
[----:B------:R-:W-:-:S07]  /*7b90*/  IMAD.IADD R8, R4, 0x1, R13 ;  /* 0x0000000104087824 */ /* 0x000fce00078e020d */
.L_x_131:
[----:B012-4-:R-:W0:Y:S01]  /*7ba0*/  LDC.64 R14, c[0x0][0x390] ;  /* 0x0000e400ff0e7b82 */ /* 0x017e220000000a00 */
[----:B-1----:R-:W2:Y:S01]  /*7bb0*/  LDG.E R17, desc[UR8][R10.64] ;  /* 0x000000080a117981 */ /* 0x002ea2000c1e1900 */
[----:B0-----:R-:W-:-:S05]  /*7bc0*/  IMAD.WIDE R14, R7, 0x4, R14 ;  /* 0x00000004070e7825 */ /* 0x001fca00078e020e */
[----:B------:R-:W2:Y:S02]  /*7bd0*/  LDG.E R16, desc[UR8][R14.64] ;  /* 0x000000080e107981 */ /* 0x000ea4000c1e1900 */
[----:B--2---:R-:W-:-:S13]  /*7be0*/  FSETP.GT.AND P0, PT, R17, R16, PT ;  /* 0x000000101100720b */ /* 0x004fda0003f04000 */
[----:B------:R-:W-:Y:S05]  /*7bf0*/  @!P0 BRA `(.L_x_125) ;  /* 0x00000014002c8947 */ /* 0x000fea0003800000 */
[----:B------:R-:W-:Y:S01]  /*7c00*/  IABS R9, UR6 ;  /* 0x0000000600097c13 */ /* 0x000fe20008000000 */
[----:B------:R-:W-:Y:S01]  /*7c10*/  IMAD.IADD R18, R7, 0x1, -R5 ;  /* 0x0000000107127824 */ /* 0x000fe200078e0a05 */
[----:B------:R-:W-:Y:S01]  /*7c20*/  IABS R23, UR6 ;  /* 0x0000000600177c13 */ /* 0x000fe20008000000 */
[----:B------:R0:W-:Y:S01]  /*7c30*/  STG.E desc[UR8][R10.64], R16 ;  /* 0x000000100a007986 */ /* 0x0001e2000c101908 */
[----:B------:R-:W1:Y:S01]  /*7c40*/  I2F.RP R19, R9 ;  /* 0x0000000900137306 */ /* 0x000e620000209400 */
[----:B------:R-:W-:Y:S02]  /*7c50*/  ISETP.NE.AND P2, PT, RZ, UR6, PT ;  /* 0x00000006ff007c0c */ /* 0x000fe4000bf45270 */
[----:B------:R-:W-:Y:S01]  /*7c60*/  IABS R22, R18 ;  /* 0x0000001200167213 */ /* 0x000fe20000000000 */
[----:B------:R0:W-:Y:S01]  /*7c70*/  STG.E desc[UR8][R14.64], R17 ;  /* 0x000000110e007986 */ /* 0x0001e2000c101908 */
[----:B------:R-:W-:-:S03]  /*7c80*/  ISETP.GE.AND P1, PT, R18, RZ, PT ;  /* 0x000000ff1200720c */ /* 0x000fc60003f26270 */
[----:B-1----:R-:W1:Y:S02]  /*7c90*/  MUFU.RCP R19, R19 ;  /* 0x0000001300137308 */ /* 0x002e640000001000 */
[----:B-1----:R-:W-:Y:S02]  /*7ca0*/  IADD3 R12, PT, PT, R19, 0xffffffe, RZ ;  /* 0x0ffffffe130c7810 */ /* 0x002fe40007ffe0ff */
[----:B------:R-:W-:-:S04]  /*7cb0*/  IADD3 R19, PT, PT, RZ, -R23, RZ ;  /* 0x80000017ff137210 */ /* 0x000fc80007ffe0ff */
[----:B------:R1:W2:Y:S02]  /*7cc0*/  F2I.FTZ.U32.TRUNC.NTZ R13, R12 ;  /* 0x0000000c000d7305 */ /* 0x0002a4000021f000 */
[----:B-1----:R-:W-:Y:S01]  /*7cd0*/  HFMA2 R12, -RZ, RZ, 0, 0 ;  /* 0x00000000ff0c7431 */ /* 0x002fe200000001ff */
[----:B--2---:R-:W-:-:S05]  /*7ce0*/  IADD3 R20, PT, PT, RZ, -R13, RZ ;  /* 0x8000000dff147210 */ /* 0x004fca0007ffe0ff */
[----:B------:R-:W-:-:S04]  /*7cf0*/  IMAD R21, R20, R9, RZ ;  /* 0x0000000914157224 */ /* 0x000fc800078e02ff */
[----:B------:R-:W-:-:S04]  /*7d00*/  IMAD.HI.U32 R20, R13, R21, R12 ;  /* 0x000000150d147227 */ /* 0x000fc800078e000c */
[----:B------:R-:W-:-:S04]  /*7d10*/  IMAD.MOV.U32 R13, RZ, RZ, R22 ;  /* 0x000000ffff0d7224 */ /* 0x000fc800078e0016 */
[----:B------:R-:W-:Y:S01]  /*7d20*/  IMAD.HI.U32 R12, R20, R13, RZ ;  /* 0x0000000d140c7227 */ /* 0x000fe200078e00ff */
[----:B------:R-:W-:-:S03]  /*7d30*/  MOV R20, RZ ;  /* 0x000000ff00147202 */ /* 0x000fc60000000f00 */
[----:B------:R-:W-:-:S05]  /*7d40*/  IMAD R12, R12, R19, R13 ;  /* 0x000000130c0c7224 */ /* 0x000fca00078e020d */
[----:B------:R-:W-:-:S13]  /*7d50*/  ISETP.GT.U32.AND P0, PT, R9, R12, PT ;  /* 0x0000000c0900720c */ /* 0x000fda0003f04070 */
[----:B------:R-:W-:-:S04]  /*7d60*/  @!P0 IADD3 R12, PT, PT, R12, -R9, RZ ;  /* 0x800000090c0c8210 */ /* 0x000fc80007ffe0ff */
[----:B------:R-:W-:-:S13]  /*7d70*/  ISETP.GT.U32.AND P0, PT, R9, R12, PT ;  /* 0x0000000c0900720c */ /* 0x000fda0003f04070 */
[----:B------:R-:W-:Y:S02]  /*7d80*/  @!P0 IADD3 R12, PT, PT, R12, -R9, RZ ;  /* 0x800000090c0c8210 */ /* 0x000fe40007ffe0ff */
[----:B------:R-:W-:-:S03]  /*7d90*/  ISETP.GE.U32.AND P0, PT, R0, 0x3, PT ;  /* 0x000000030000780c */ /* 0x000fc60003f06070 */
[----:B------:R-:W-:Y:S01]  /*7da0*/  @!P1 IMAD.MOV R12, RZ, RZ, -R12 ;  /* 0x000000ffff0c9224 */ /* 0x000fe200078e0a0c */
[----:B------:R-:W-:-:S04]  /*7db0*/  @!P2 LOP3.LUT R12, RZ, UR6, RZ, 0x33, !PT ;  /* 0x00000006ff0cac12 */ /* 0x000fc8000f8e33ff */
[----:B------:R-:W-:-:S05]  /*7dc0*/  IADD3 R9, PT, PT, R4, R12, RZ ;  /* 0x0000000c04097210 */ /* 0x000fca0007ffe0ff */
[----:B0-----:R-:W-:Y:S05]  /*7dd0*/  @!P0 BRA `(.L_x_126) ;  /* 0x0000001000308947 */ /* 0x001fea0003800000 */
[----:B------:R-:W-:Y:S01]  /*7de0*/  UIADD3 UR4, UPT, UPT, -UR10, URZ, URZ ;  /* 0x000000ff0a047290 */ /* 0x000fe2000fffe1ff */
[----:B------:R-:W-:Y:S01]  /*7df0*/  IMAD.MOV.U32 R27, RZ, RZ, R8 ;  /* 0x000000ffff1b7224 */ /* 0x000fe200078e0008 */
[----:B------:R-:W-:Y:S02]  /*7e00*/  MOV R29, R9 ;  /* 0x00000009001d7202 */ /* 0x000fe40000000f00 */
[----:B------:R-:W-:-:S03]  /*7e10*/  UISETP.GE.AND UP0, UPT, UR4, URZ, UPT ;  /* 0x000000ff0400728c */ /* 0x000fc6000bf06270 */
[----:B------:R-:W-:-:S06]  /*7e20*/  UMOV UR4, UR5 ;  /* 0x0000000500047c82 */ /* 0x000fcc0008000000 */
[----:B------:R-:W-:Y:S05]  /*7e30*/  BRA.U UP0, `(.L_x_127) ;  /* 0x0000000d007c7547 */ /* 0x000fea000b800000 */
[----:B------:R-:W-:Y:S02]  /*7e40*/  UIADD3 UR7, UPT, UPT, -UR4, URZ, URZ ;  /* 0x000000ff04077290 */ /* 0x000fe4000fffe1ff */
[----:B------:R-:W-:Y:S02]  /*7e50*/  UPLOP3.LUT UP0, UPT, UPT, UPT, UPT, 0x80, 0x8 ;  /* 0x000000000008789c */ /* 0x000fe40003f0f070 */
[----:B------:R-:W-:-:S09]  /*7e60*/  UISETP.GT.AND UP1, UPT, UR7, 0xc, UPT ;  /* 0x0000000c0700788c */ /* 0x000fd2000bf24270 */
[----:B------:R-:W-:Y:S05]  /*7e70*/  BRA.U !UP1, `(.L_x_128) ;  /* 0x0000000909387547 */ /* 0x000fea000b800000 */
[----:B------:R-:W-:-:S11]  /*7e80*/  UPLOP3.LUT UP0, UPT, UPT, UPT, UPT, 0x40, 0x4 ;  /* 0x000000000004789c */ /* 0x000fd60003f0e870 */
.L_x_129:
[----:B0-----:R-:W0:Y:S02]  /*7e90*/  LDC.64 R12, c[0x0][0x3d0] ;  /* 0x0000f400ff0c7b82 */ /* 0x001e240000000a00 */
[----:B0-----:R-:W-:-:S04]  /*7ea0*/  IMAD.WIDE R14, R29, 0x4, R12 ;  /* 0x000000041d0e7825 */ /* 0x001fc800078e020c */
[----:B------:R-:W-:Y:S01]  /*7eb0*/  IMAD.WIDE R16, R27, 0x4, R12 ;  /* 0x000000041b107825 */ /* 0x000fe200078e020c */
[----:B------:R-:W2:Y:S04]  /*7ec0*/  LDG.E R28, desc[UR8][R14.64] ;  /* 0x000000080e1c7981 */ /* 0x000ea8000c1e1900 */
[----:B------:R-:W3:Y:S01]  /*7ed0*/  LDG.E R26, desc[UR8][R16.64] ;  /* 0x00000008101a7981 */ /* 0x000ee2000c1e1900 */
[----:B------:R-:W-:Y:S02]  /*7ee0*/  MOV R19, UR6 ;  /* 0x0000000600137c02 */ /* 0x000fe40008000f00 */
[----:B------:R-:W-:-:S03]  /*7ef0*/  MOV R21, UR6 ;  /* 0x0000000600157c02 */ /* 0x000fc60008000f00 */
[----:B------:R-:W-:-:S04]  /*7f00*/  IMAD.WIDE.U32 R18, R19, 0x4, R14 ;  /* 0x0000000413127825 */ /* 0x000fc800078e000e */
[----:B------:R-:W-:Y:S01]  /*7f10*/  IMAD.WIDE.U32 R20, R21, 0x4, R16 ;  /* 0x0000000415147825 */ /* 0x000fe200078e0010 */
[----:B--2---:R0:W-:Y:S04]  /*7f20*/  STG.E desc[UR8][R16.64], R28 ;  /* 0x0000001c10007986 */ /* 0x0041e8000c101908 */
[----:B---3--:R1:W-:Y:S04]  /*7f30*/  STG.E desc[UR8][R14.64], R26 ;  /* 0x0000001a0e007986 */ /* 0x0083e8000c101908 */
[----:B0-----:R-:W2:Y:S04]  /*7f40*/  LDG.E R28, desc[UR8][R18.64] ;  /* 0x00000008121c7981 */ /* 0x001ea8000c1e1900 */
[----:B-1----:R-:W3:Y:S01]  /*7f50*/  LDG.E R26, desc[UR8][R20.64] ;  /* 0x00000008141a7981 */ /* 0x002ee2000c1e1900 */
[----:B------:R-:W-:Y:S01]  /*7f60*/  IMAD.U32 R23, RZ, RZ, UR6 ;  /* 0x00000006ff177e24 */ /* 0x000fe2000f8e00ff */
[----:B------:R-:W-:-:S03]  /*7f70*/  MOV R25, UR6 ;  /* 0x0000000600197c02 */ /* 0x000fc60008000f00 */
[----:B------:R-:W-:-:S04]  /*7f80*/  IMAD.WIDE.U32 R22, R23, 0x4, R18 ;  /* 0x0000000417167825 */ /* 0x000fc800078e0012 */
[----:B------:R-:W-:Y:S01]  /*7f90*/  IMAD.WIDE.U32 R24, R25, 0x4, R20 ;  /* 0x0000000419187825 */ /* 0x000fe200078e0014 */
[----:B--2---:R0:W-:Y:S04]  /*7fa0*/  STG.E desc[UR8][R20.64], R28 ;  /* 0x0000001c14007986 */ /* 0x0041e8000c101908 */
[----:B---3--:R1:W-:Y:S04]  /*7fb0*/  STG.E desc[UR8][R18.64], R26 ;  /* 0x0000001a12007986 */ /* 0x0083e8000c101908 */
[----:B0-----:R-:W2:Y:S04]  /*7fc0*/  LDG.E R28, desc[UR8][R24.64] ;  /* 0x00000008181c7981 */ /* 0x001ea8000c1e1900 */
[----:B-1----:R-:W3:Y:S01]  /*7fd0*/  LDG.E R26, desc[UR8][R22.64] ;  /* 0x00000008161a7981 */ /* 0x002ee2000c1e1900 */
[----:B------:R-:W-:-:S02]  /*7fe0*/  MOV R15, UR6 ;  /* 0x00000006000f7c02 */ /* 0x000fc40008000f00 */
[----:B------:R-:W-:-:S03]  /*7ff0*/  MOV R17, UR6 ;  /* 0x0000000600117c02 */ /* 0x000fc60008000f00 */
[----:B------:R-:W-:-:S04]  /*8000*/  IMAD.WIDE.U32 R14, R15, 0x4, R22 ;  /* 0x000000040f0e7825 */ /* 0x000fc800078e0016 */
[----:B------:R-:W-:Y:S01]  /*8010*/  IMAD.WIDE.U32 R16, R17, 0x4, R24 ;  /* 0x0000000411107825 */ /* 0x000fe200078e0018 */
[----:B---3--:R0:W-:Y:S04]  /*8020*/  STG.E desc[UR8][R24.64], R26 ;  /* 0x0000001a18007986 */ /* 0x0081e8000c101908 */
[----:B--2---:R1:W-:Y:S04]  /*8030*/  STG.E desc[UR8][R22.64], R28 ;  /* 0x0000001c16007986 */ /* 0x0043e8000c101908 */
[----:B0-----:R-:W2:Y:S04]  /*8040*/  LDG.E R26, desc[UR8][R14.64] ;  /* 0x000000080e1a7981 */ /* 0x001ea8000c1e1900 */
[----:B-1----:R-:W3:Y:S01]  /*8050*/  LDG.E R28, desc[UR8][R16.64] ;  /* 0x00000008101c7981 */ /* 0x002ee2000c1e1900 */
[----:B------:R-:W-:Y:S01]  /*8060*/  IMAD.U32 R18, RZ, RZ, UR6 ;  /* 0x00000006ff127e24 */ /* 0x000fe2000f8e00ff */
[----:B------:R-:W-:-:S04]  /*8070*/  MOV R20, UR6 ;  /* 0x0000000600147c02 */ /* 0x000fc80008000f00 */
[----:B------:R-:W-:Y:S02]  /*8080*/  LEA R29, R18, R29, 0x2 ;  /* 0x0000001d121d7211 */ /* 0x000fe400078e10ff */
[----:B------:R-:W-:-:S03]  /*8090*/  LEA R27, R20, R27, 0x2 ;  /* 0x0000001b141b7211 */ /* 0x000fc600078e10ff */
[----:B------:R-:W-:-:S04]  /*80a0*/  IMAD.WIDE R18, R29, 0x4, R12 ;  /* 0x000000041d127825 */ /* 0x000fc800078e020c */
[----:B------:R-:W-:Y:S01]  /*80b0*/  IMAD.WIDE R20, R27, 0x4, R12 ;  /* 0x000000041b147825 */ /* 0x000fe200078e020c */
        /* <DEDUP_REMOVED lines=8> */
[----:B---3--:R0:W-:Y:S04]  /*8140*/  STG.E desc[UR8][R20.64], R28 ;  /* 0x0000001c14007986 */ /* 0x0081e8000c101908 */
[----:B--2---:R1:W-:Y:S04]  /*8150*/  STG.E desc[UR8][R18.64], R26 ;  /* 0x0000001a12007986 */ /* 0x0043e8000c101908 */
[----:B0-----:R-:W2:Y:S04]  /*8160*/  LDG.E R28, desc[UR8][R22.64] ;  /* 0x00000008161c7981 */ /* 0x001ea8000c1e1900 */
[----:B-1----:R-:W3:Y:S01]  /*8170*/  LDG.E R26, desc[UR8][R24.64] ;  /* 0x00000008181a7981 */ /* 0x002ee2000c1e1900 */
[----:B------:R-:W-:-:S02]  /*8180*/  MOV R15, UR6 ;  /* 0x00000006000f7c02 */ /* 0x000fc40008000f00 */
        /* <DEDUP_REMOVED lines=11> */
[----:B------:R-:W-:Y:S01]  /*8240*/  MOV R22, UR6 ;  /* 0x0000000600167c02 */ /* 0x000fe20008000f00 */
[----:B---3--:R0:W-:Y:S04]  /*8250*/  STG.E desc[UR8][R16.64], R26 ;  /* 0x0000001a10007986 */ /* 0x0081e8000c101908 */
[----:B--2---:R1:W-:Y:S04]  /*8260*/  STG.E desc[UR8][R14.64], R28 ;  /* 0x0000001c0e007986 */ /* 0x0043e8000c101908 */
[----:B0-----:R-:W2:Y:S04]  /*8270*/  LDG.E R26, desc[UR8][R18.64] ;  /* 0x00000008121a7981 */ /* 0x001ea8000c1e1900 */
[----:B-1----:R-:W3:Y:S01]  /*8280*/  LDG.E R28, desc[UR8][R20.64] ;  /* 0x00000008141c7981 */ /* 0x002ee2000c1e1900 */
[----:B------:R-:W-:Y:S01]  /*8290*/  MOV R24, UR6 ;  /* 0x0000000600187c02 */ /* 0x000fe20008000f00 */
[----:B------:R-:W-:-:S03]  /*82a0*/  IMAD R29, R22, 0x4, R29 ;  /* 0x00000004161d7824 */ /* 0x000fc600078e021d */
[----:B------:R-:W-:Y:S01]  /*82b0*/  LEA R27, R24, R27, 0x2 ;  /* 0x0000001b181b7211 */ /* 0x000fe200078e10ff */
[----:B------:R-:W-:-:S04]  /*82c0*/  IMAD.WIDE R22, R29, 0x4, R12 ;  /* 0x000000041d167825 */ /* 0x000fc800078e020c */
[----:B------:R-:W-:Y:S01]  /*82d0*/  IMAD.WIDE R24, R27, 0x4, R12 ;  /* 0x000000041b187825 */ /* 0x000fe200078e020c */
        /* <DEDUP_REMOVED lines=19> */
[----:B------:R-:W3:Y:S01]  /*8410*/  LDG.E R28, desc[UR8][R20.64] ;  /* 0x00000008141c7981 */ /* 0x000ee2000c1e1900 */
[----:B------:R-:W-:-:S02]  /*8420*/  MOV R23, UR6 ;  /* 0x0000000600177c02 */ /* 0x000fc40008000f00 */
[----:B------:R-:W-:-:S03]  /*8430*/  MOV R25, UR6 ;  /* 0x0000000600197c02 */ /* 0x000fc60008000f00 */
[----:B------:R-:W-:-:S04]  /*8440*/  IMAD.WIDE.U32 R22, R23, 0x4, R18 ;  /* 0x0000000417167825 */ /* 0x000fc800078e0012 */
[----:B------:R-:W-:Y:S01]  /*8450*/  IMAD.WIDE.U32 R24, R25, 0x4, R20 ;  /* 0x0000000419187825 */ /* 0x000fe200078e0014 */
[----:B--2---:R0:W-:Y:S04]  /*8460*/  STG.E desc[UR8][R20.64], R17 ;  /* 0x0000001114007986 */ /* 0x0041e8000c101908 */
[----:B---3--:R2:W-:Y:S04]  /*8470*/  STG.E desc[UR8][R18.64], R28 ;  /* 0x0000001c12007986 */ /* 0x0085e8000c101908 */
[----:B-1----:R-:W3:Y:S04]  /*8480*/  LDG.E R26, desc[UR8][R22.64] ;  /* 0x00000008161a7981 */ /* 0x002ee8000c1e1900 */
[----:B------:R-:W4:Y:S01]  /*8490*/  LDG.E R16, desc[UR8][R24.64] ;  /* 0x0000000818107981 */ /* 0x000f22000c1e1900 */
[----:B------:R-:W-:Y:S01]  /*84a0*/  IMAD.U32 R14, RZ, RZ, UR6 ;  /* 0x00000006ff0e7e24 */ /* 0x000fe2000f8e00ff */
[----:B------:R-:W-:-:S04]  /*84b0*/  MOV R15, UR6 ;  /* 0x00000006000f7c02 */ /* 0x000fc80008000f00 */
[----:B------:R-:W-:Y:S02]  /*84c0*/  LEA R29, R14, R29, 0x2 ;  /* 0x0000001d0e1d7211 */ /* 0x000fe400078e10ff */
[----:B------:R-:W-:-:S03]  /*84d0*/  LEA R27, R15, R27, 0x2 ;  /* 0x0000001b0f1b7211 */ /* 0x000fc600078e10ff */
[----:B------:R-:W-:-:S04]  /*84e0*/  IMAD.WIDE R14, R29, 0x4, R12 ;  /* 0x000000041d0e7825 */ /* 0x000fc800078e020c */
[----:B------:R-:W-:Y:S01]  /*84f0*/  IMAD.WIDE R12, R27, 0x4, R12 ;  /* 0x000000041b0c7825 */ /* 0x000fe200078e020c */
[----:B---3--:R-:W-:Y:S04]  /*8500*/  STG.E desc[UR8][R24.64], R26 ;  /* 0x0000001a18007986 */ /* 0x008fe8000c101908 */
[----:B----4-:R1:W-:Y:S04]  /*8510*/  STG.E desc[UR8][R22.64], R16 ;  /* 0x0000001016007986 */ /* 0x0103e8000c101908 */
[----:B0-----:R-:W3:Y:S04]  /*8520*/  LDG.E R21, desc[UR8][R14.64] ;  /* 0x000000080e157981 */ /* 0x001ee8000c1e1900 */
[----:B--2---:R-:W2:Y:S01]  /*8530*/  LDG.E R28, desc[UR8][R12.64] ;  /* 0x000000080c1c7981 */ /* 0x004ea2000c1e1900 */
[----:B------:R-:W-:Y:S01]  /*8540*/  IMAD.U32 R17, RZ, RZ, UR6 ;  /* 0x00000006ff117e24 */ /* 0x000fe2000f8e00ff */
[----:B------:R-:W-:-:S03]  /*8550*/  MOV R19, UR6 ;  /* 0x0000000600137c02 */ /* 0x000fc60008000f00 */
[----:B-1----:R-:W-:-:S04]  /*8560*/  IMAD.WIDE.U32 R16, R17, 0x4, R14 ;  /* 0x0000000411107825 */ /* 0x002fc800078e000e */
[----:B------:R-:W-:Y:S01]  /*8570*/  IMAD.WIDE.U32 R18, R19, 0x4, R12 ;  /* 0x0000000413127825 */ /* 0x000fe200078e000c */
[----:B---3--:R0:W-:Y:S04]  /*8580*/  STG.E desc[UR8][R12.64], R21 ;  /* 0x000000150c007986 */ /* 0x0081e8000c101908 */
[----:B--2---:R-:W-:Y:S04]  /*8590*/  STG.E desc[UR8][R14.64], R28 ;  /* 0x0000001c0e007986 */ /* 0x004fe8000c101908 */
[----:B------:R-:W2:Y:S04]  /*85a0*/  LDG.E R24, desc[UR8][R16.64] ;  /* 0x0000000810187981 */ /* 0x000ea8000c1e1900 */
[----:B------:R-:W3:Y:S01]  /*85b0*/  LDG.E R25, desc[UR8][R18.64] ;  /* 0x0000000812197981 */ /* 0x000ee2000c1e1900 */
[----:B------:R-:W-:-:S02]  /*85c0*/  MOV R20, UR6 ;  /* 0x0000000600147c02 */ /* 0x000fc40008000f00 */
[----:B------:R-:W-:-:S03]  /*85d0*/  MOV R23, UR6 ;  /* 0x0000000600177c02 */ /* 0x000fc60008000f00 */
[----:B0-----:R-:W-:-:S04]  /*85e0*/  IMAD.WIDE.U32 R20, R20, 0x4, R16 ;  /* 0x0000000414147825 */ /* 0x001fc800078e0010 */
[----:B------:R-:W-:Y:S01]  /*85f0*/  IMAD.WIDE.U32 R22, R23, 0x4, R18 ;  /* 0x0000000417167825 */ /* 0x000fe200078e0012 */
[----:B--2---:R-:W-:Y:S04]  /*8600*/  STG.E desc[UR8][R18.64], R24 ;  /* 0x0000001812007986 */ /* 0x004fe8000c101908 */
[----:B---3--:R0:W-:Y:S04]  /*8610*/  STG.E desc[UR8][R16.64], R25 ;  /* 0x0000001910007986 */ /* 0x0081e8000c101908 */
[----:B------:R-:W2:Y:S04]  /*8620*/  LDG.E R26, desc[UR8][R22.64] ;  /* 0x00000008161a7981 */ /* 0x000ea8000c1e1900 */
[----:B0-----:R-:W3:Y:S01]  /*8630*/  LDG.E R25, desc[UR8][R20.64] ;  /* 0x0000000814197981 */ /* 0x001ee2000c1e1900 */
[----:B------:R-:W-:Y:S01]  /*8640*/  IMAD.U32 R13, RZ, RZ, UR6 ;  /* 0x00000006ff0d7e24 */ /* 0x000fe2000f8e00ff */
[----:B------:R-:W-:-:S03]  /*8650*/  MOV R15, UR6 ;  /* 0x00000006000f7c02 */ /* 0x000fc60008000f00 */
[----:B------:R-:W-:-:S04]  /*8660*/  IMAD.WIDE.U32 R12, R13, 0x4, R20 ;  /* 0x000000040d0c7825 */ /* 0x000fc800078e0014 */
[----:B------:R-:W-:Y:S01]  /*8670*/  IMAD.WIDE.U32 R14, R15, 0x4, R22 ;  /* 0x000000040f0e7825 */ /* 0x000fe200078e0016 */
[----:B---3--:R0:W-:Y:S04]  /*8680*/  STG.E desc[UR8][R22.64], R25 ;  /* 0x0000001916007986 */ /* 0x0081e8000c101908 */
[----:B--2---:R0:W-:Y:S04]  /*8690*/  STG.E desc[UR8][R20.64], R26 ;  /* 0x0000001a14007986 */ /* 0x0041e8000c101908 */
[----:B------:R-:W2:Y:S04]  /*86a0*/  LDG.E R28, desc[UR8][R12.64] ;  /* 0x000000080c1c7981 */ /* 0x000ea8000c1e1900 */
[----:B------:R-:W3:Y:S01]  /*86b0*/  LDG.E R19, desc[UR8][R14.64] ;  /* 0x000000080e137981 */ /* 0x000ee2000c1e1900 */
[----:B------:R-:W-:-:S04]  /*86c0*/  UIADD3 UR4, UPT, UPT, UR4, 0x10, URZ ;  /* 0x0000001004047890 */ /* 0x000fc8000fffe0ff */
[----:B------:R-:W-:Y:S01]  /*86d0*/  UISETP.GE.AND UP1, UPT, UR4, -0xc, UPT ;  /* 0xfffffff40400788c */ /* 0x000fe2000bf26270 */
[----:B------:R-:W-:Y:S02]  /*86e0*/  MOV R16, UR6 ;  /* 0x0000000600107c02 */ /* 0x000fe40008000f00 */
[----:B------:R-:W-:-:S03]  /*86f0*/  MOV R18, UR6 ;  /* 0x0000000600127c02 */ /* 0x000fc60008000f00 */
[----:B------:R-:W-:Y:S01]  /*8700*/  IMAD R29, R16, 0x4, R29 ;  /* 0x00000004101d7824 */ /* 0x000fe200078e021d */
[----:B------:R-:W-:Y:S01]  /*8710*/  LEA R27, R18, R27, 0x2 ;  /* 0x0000001b121b7211 */ /* 0x000fe200078e10ff */
[----:B--2---:R0:W-:Y:S04]  /*8720*/  STG.E desc[UR8][R14.64], R28 ;  /* 0x0000001c0e007986 */ /* 0x0041e8000c101908 */
[----:B---3--:R0:W-:Y:S01]  /*8730*/  STG.E desc[UR8][R12.64], R19 ;  /* 0x000000130c007986 */ /* 0x0081e2000c101908 */
[----:B------:R-:W-:Y:S05]  /*8740*/  BRA.U !UP1, `(.L_x_129) ;  /* 0xfffffff509d07547 */ /* 0x000fea000b83ffff */
[----:B0-----:R-:W-:-:S07]  /*8750*/  MOV R20, UR10 ;  /* 0x0000000a00147c02 */ /* 0x001fce0008000f00 */
.L_x_128:
[----:B------:R-:W-:-:S04]  /*8760*/  UIADD3 UR7, UPT, UPT, -UR4, URZ, URZ ;  /* 0x000000ff04077290 */ /* 0x000fc8000fffe1ff */
[----:B------:R-:W-:-:S09]  /*8770*/  UISETP.GT.AND UP1, UPT, UR7, 0x4, UPT ;  /* 0x000000040700788c */ /* 0x000fd2000bf24270 */
[----:B------:R-:W-:Y:S05]  /*8780*/  BRA.U !UP1, `(.L_x_130) ;  /* 0x0000000509207547 */ /* 0x000fea000b800000 */
[----:B------:R-:W0:Y:S02]  /*8790*/  LDC.64 R14, c[0x0][0x3d0] ;  /* 0x0000f400ff0e7b82 */ /* 0x000e240000000a00 */
[----:B0-----:R-:W-:-:S04]  /*87a0*/  IMAD.WIDE R22, R29, 0x4, R14 ;  /* 0x000000041d167825 */ /* 0x001fc800078e020e */
[----:B------:R-:W-:Y:S01]  /*87b0*/  IMAD.WIDE R24, R27, 0x4, R14 ;  /* 0x000000041b187825 */ /* 0x000fe200078e020e */
[----:B------:R-:W2:Y:S04]  /*87c0*/  LDG.E R28, desc[UR8][R22.64] ;  /* 0x00000008161c7981 */ /* 0x000ea8000c1e1900 */
[----:B------:R-:W3:Y:S01]  /*87d0*/  LDG.E R26, desc[UR8][R24.64] ;  /* 0x00000008181a7981 */ /* 0x000ee2000c1e1900 */
[----:B------:R-:W-:Y:S01]  /*87e0*/  MOV R19, UR6 ;  /* 0x0000000600137c02 */ /* 0x000fe20008000f00 */
[----:B------:R-:W-:-:S04]  /*87f0*/  IMAD.U32 R21, RZ, RZ, UR6 ;  /* 0x00000006ff157e24 */ /* 0x000fc8000f8e00ff */
        /* <DEDUP_REMOVED lines=13> */
[----:B------:R-:W3:Y:S01]  /*88d0*/  LDG.E R28, desc[UR8][R12.64] ;  /* 0x000000080c1c7981 */ /* 0x000ee2000c1e1900 */
[----:B------:R-:W-:Y:S01]  /*88e0*/  MOV R23, UR6 ;  /* 0x0000000600177c02 */ /* 0x000fe20008000f00 */
[----:B------:R-:W-:-:S04]  /*88f0*/  IMAD.U32 R25, RZ, RZ, UR6 ;  /* 0x00000006ff197e24 */ /* 0x000fc8000f8e00ff */
[----:B------:R-:W-:-:S04]  /*8900*/  IMAD.WIDE.U32 R22, R23, 0x4, R16 ;  /* 0x0000000417167825 */ /* 0x000fc800078e0010 */
[----:B------:R-:W-:Y:S01]  /*8910*/  IMAD.WIDE.U32 R24, R25, 0x4, R12 ;  /* 0x0000000419187825 */ /* 0x000fe200078e000c */
[----:B--2---:R0:W-:Y:S04]  /*8920*/  STG.E desc[UR8][R12.64], R21 ;  /* 0x000000150c007986 */ /* 0x0041e8000c101908 */
[----:B---3--:R2:W-:Y:S04]  /*8930*/  STG.E desc[UR8][R16.64], R28 ;  /* 0x0000001c10007986 */ /* 0x0085e8000c101908 */
[----:B-1----:R-:W3:Y:S04]  /*8940*/  LDG.E R26, desc[UR8][R22.64] ;  /* 0x00000008161a7981 */ /* 0x002ee8000c1e1900 */
[----:B------:R-:W4:Y:S01]  /*8950*/  LDG.E R20, desc[UR8][R24.64] ;  /* 0x0000000818147981 */ /* 0x000f22000c1e1900 */
[----:B------:R-:W-:-:S02]  /*8960*/  MOV R18, UR6 ;  /* 0x0000000600127c02 */ /* 0x000fc40008000f00 */
[----:B------:R-:W-:Y:S02]  /*8970*/  MOV R19, UR6 ;  /* 0x0000000600137c02 */ /* 0x000fe40008000f00 */
[----:B------:R-:W-:-:S03]  /*8980*/  LEA R29, R18, R29, 0x2 ;  /* 0x0000001d121d7211 */ /* 0x000fc600078e10ff */
[----:B------:R-:W-:Y:S02]  /*8990*/  IMAD R27, R19, 0x4, R27 ;  /* 0x00000004131b7824 */ /* 0x000fe400078e021b */
[----:B------:R-:W-:-:S04]  /*89a0*/  IMAD.WIDE R18, R29, 0x4, R14 ;  /* 0x000000041d127825 */ /* 0x000fc800078e020e */
[----:B------:R-:W-:Y:S01]  /*89b0*/  IMAD.WIDE R14, R27, 0x4, R14 ;  /* 0x000000041b0e7825 */ /* 0x000fe200078e020e */
[----:B---3--:R1:W-:Y:S04]  /*89c0*/  STG.E desc[UR8][R24.64], R26 ;  /* 0x0000001a18007986 */ /* 0x0083e8000c101908 */
[----:B----4-:R3:W-:Y:S04]  /*89d0*/  STG.E desc[UR8][R22.64], R20 ;  /* 0x0000001416007986 */ /* 0x0107e8000c101908 */
[----:B0-----:R-:W4:Y:S04]  /*89e0*/  LDG.E R21, desc[UR8][R18.64] ;  /* 0x0000000812157981 */ /* 0x001f28000c1e1900 */
[----:B--2---:R-:W2:Y:S01]  /*89f0*/  LDG.E R28, desc[UR8][R14.64] ;  /* 0x000000080e1c7981 */ /* 0x004ea2000c1e1900 */
[----:B------:R-:W-:-:S02]  /*8a00*/  MOV R13, UR6 ;  /* 0x00000006000d7c02 */ /* 0x000fc40008000f00 */
[----:B------:R-:W-:-:S03]  /*8a10*/  MOV R17, UR6 ;  /* 0x0000000600117c02 */ /* 0x000fc60008000f00 */
[----:B------:R-:W-:-:S04]  /*8a20*/  IMAD.WIDE.U32 R12, R13, 0x4, R18 ;  /* 0x000000040d0c7825 */ /* 0x000fc800078e0012 */
[----:B------:R-:W-:Y:S01]  /*8a30*/  IMAD.WIDE.U32 R16, R17, 0x4, R14 ;  /* 0x0000000411107825 */ /* 0x000fe200078e000e */
[----:B----4-:R0:W-:Y:S04]  /*8a40*/  STG.E desc[UR8][R14.64], R21 ;  /* 0x000000150e007986 */ /* 0x0101e8000c101908 */
[----:B--2---:R-:W-:Y:S04]  /*8a50*/  STG.E desc[UR8][R18.64], R28 ;  /* 0x0000001c12007986 */ /* 0x004fe8000c101908 */
[----:B-1----:R-:W2:Y:S04]  /*8a60*/  LDG.E R24, desc[UR8][R12.64] ;  /* 0x000000080c187981 */ /* 0x002ea8000c1e1900 */
[----:B------:R-:W4:Y:S01]  /*8a70*/  LDG.E R25, desc[UR8][R16.64] ;  /* 0x0000000810197981 */ /* 0x000f22000c1e1900 */
[----:B---3--:R-:W-:Y:S01]  /*8a80*/  MOV R20, UR6 ;  /* 0x0000000600147c02 */ /* 0x008fe20008000f00 */
[----:B------:R-:W-:-:S04]  /*8a90*/  IMAD.U32 R23, RZ, RZ, UR6 ;  /* 0x00000006ff177e24 */ /* 0x000fc8000f8e00ff */
[----:B0-----:R-:W-:-:S04]  /*8aa0*/  IMAD.WIDE.U32 R20, R20, 0x4, R12 ;  /* 0x0000000414147825 */ /* 0x001fc800078e000c */
[----:B------:R-:W-:Y:S01]  /*8ab0*/  IMAD.WIDE.U32 R22, R23, 0x4, R16 ;  /* 0x0000000417167825 */ /* 0x000fe200078e0010 */
[----:B--2---:R-:W-:Y:S04]  /*8ac0*/  STG.E desc[UR8][R16.64], R24 ;  /* 0x0000001810007986 */ /* 0x004fe8000c101908 */
[----:B----4-:R0:W-:Y:S04]  /*8ad0*/  STG.E desc[UR8][R12.64], R25 ;  /* 0x000000190c007986 */ /* 0x0101e8000c101908 */
[----:B------:R-:W2:Y:S04]  /*8ae0*/  LDG.E R26, desc[UR8][R22.64] ;  /* 0x00000008161a7981 */ /* 0x000ea8000c1e1900 */
[----:B0-----:R-:W3:Y:S01]  /*8af0*/  LDG.E R25, desc[UR8][R20.64] ;  /* 0x0000000814197981 */ /* 0x001ee2000c1e1900 */
[----:B------:R-:W-:-:S02]  /*8b00*/  MOV R15, UR6 ;  /* 0x00000006000f7c02 */ /* 0x000fc40008000f00 */
[----:B------:R-:W-:-:S03]  /*8b10*/  MOV R19, UR6 ;  /* 0x0000000600137c02 */ /* 0x000fc60008000f00 */
[----:B------:R-:W-:-:S04]  /*8b20*/  IMAD.WIDE.U32 R14, R15, 0x4, R20 ;  /* 0x000000040f0e7825 */ /* 0x000fc800078e0014 */
[----:B------:R-:W-:Y:S01]  /*8b30*/  IMAD.WIDE.U32 R18, R19, 0x4, R22 ;  /* 0x0000000413127825 */ /* 0x000fe200078e0016 */
[----:B---3--:R-:W-:Y:S04]  /*8b40*/  STG.E desc[UR8][R22.64], R25 ;  /* 0x0000001916007986 */ /* 0x008fe8000c101908 */
[----:B--2---:R0:W-:Y:S04]  /*8b50*/  STG.E desc[UR8][R20.64], R26 ;  /* 0x0000001a14007986 */ /* 0x0041e8000c101908 */
[----:B------:R-:W2:Y:S04]  /*8b60*/  LDG.E R28, desc[UR8][R14.64] ;  /* 0x000000080e1c7981 */ /* 0x000ea8000c1e1900 */
[----:B------:R-:W3:Y:S01]  /*8b70*/  LDG.E R17, desc[UR8][R18.64] ;  /* 0x0000000812117981 */ /* 0x000ee2000c1e1900 */
[----:B------:R-:W-:Y:S01]  /*8b80*/  IMAD.U32 R16, RZ, RZ, UR6 ;  /* 0x00000006ff107e24 */ /* 0x000fe2000f8e00ff */
[----:B------:R-:W-:-:S02]  /*8b90*/  MOV R12, UR6 ;  /* 0x00000006000c7c02 */ /* 0x000fc40008000f00 */
[----:B0-----:R-:W-:Y:S02]  /*8ba0*/  MOV R20, UR10 ;  /* 0x0000000a00147c02 */ /* 0x001fe40008000f00 */
[----:B------:R-:W-:Y:S02]  /*8bb0*/  LEA R29, R12, R29, 0x2 ;  /* 0x0000001d0c1d7211 */ /* 0x000fe400078e10ff */
[----:B------:R-:W-:Y:S01]  /*8bc0*/  LEA R27, R16, R27, 0x2 ;  /* 0x0000001b101b7211 */ /* 0x000fe200078e10ff */
[----:B------:R-:W-:Y:S02]  /*8bd0*/  UIADD3 UR4, UPT, UPT, UR4, 0x8, URZ ;  /* 0x0000000804047890 */ /* 0x000fe4000fffe0ff */
[----:B------:R-:W-:Y:S01]  /*8be0*/  UPLOP3.LUT UP0, UPT, UPT, UPT, UPT, 0x40, 0x4 ;  /* 0x000000000004789c */ /* 0x000fe20003f0e870 */
[----:B--2---:R0:W-:Y:S04]  /*8bf0*/  STG.E desc[UR8][R18.64], R28 ;  /* 0x0000001c12007986 */ /* 0x0041e8000c101908 */
[----:B---3--:R0:W-:Y:S06]  /*8c00*/  STG.E desc[UR8][R14.64], R17 ;  /* 0x000000110e007986 */ /* 0x0081ec000c101908 */
.L_x_130:
[----:B------:R-:W-:-:S09]  /*8c10*/  UISETP.NE.OR UP0, UPT, UR4, URZ, UP0 ;  /* 0x000000ff0400728c */ /* 0x000fd20008705670 */
[----:B------:R-:W-:Y:S05]  /*8c20*/  BRA.U !UP0, `(.L_x_126) ;  /* 0x00000001089c7547 */ /* 0x000fea000b800000 */
.L_x_127:
[----:B0-2---:R-:W0:Y:S02]  /*8c30*/  LDC.64 R14, c[0x0][0x3d0] ;  /* 0x0000f400ff0e7b82 */ /* 0x005e240000000a00 */
[----:B0-----:R-:W-:-:S04]  /*8c40*/  IMAD.WIDE R12, R29, 0x4, R14 ;  /* 0x000000041d0c7825 */ /* 0x001fc800078e020e */
[----:B------:R-:W-:Y:S01]  /*8c50*/  IMAD.WIDE R14, R27, 0x4, R14 ;  /* 0x000000041b0e7825 */ /* 0x000fe200078e020e */
[----:B------:R-:W2:Y:S04]  /*8c60*/  LDG.E R24, desc[UR8][R12.64] ;  /* 0x000000080c187981 */ /* 0x000ea8000c1e1900 */
[----:B------:R-:W3:Y:S01]  /*8c70*/  LDG.E R25, desc[UR8][R14.64] ;  /* 0x000000080e197981 */ /* 0x000ee2000c1e1900 */
[----:B------:R-:W-:Y:S01]  /*8c80*/  IMAD.U32 R21, RZ, RZ, UR6 ;  /* 0x00000006ff157e24 */ /* 0x000fe2000f8e00ff */
[----:B------:R-:W-:-:S03]  /*8c90*/  MOV R23, UR6 ;  /* 0x0000000600177c02 */ /* 0x000fc60008000f00 */
[----:B------:R-:W-:-:S04]  /*8ca0*/  IMAD.WIDE.U32 R20, R21, 0x4, R12 ;  /* 0x0000000415147825 */ /* 0x000fc800078e000c */
[----:B------:R-:W-:Y:S01]  /*8cb0*/  IMAD.WIDE.U32 R22, R23, 0x4, R14 ;  /* 0x0000000417167825 */ /* 0x000fe200078e000e */
[----:B--2---:R-:W-:Y:S04]  /*8cc0*/  STG.E desc[UR8][R14.64], R24 ;  /* 0x000000180e007986 */ /* 0x004fe8000c101908 */
[----:B---3--:R0:W-:Y:S04]  /*8cd0*/  STG.E desc[UR8][R12.64], R25 ;  /* 0x000000190c007986 */ /* 0x0081e8000c101908 */
[----:B------:R-:W2:Y:S04]  /*8ce0*/  LDG.E R28, desc[UR8][R20.64] ;  /* 0x00000008141c7981 */ /* 0x000ea8000c1e1900 */
[----:B------:R-:W3:Y:S01]  /*8cf0*/  LDG.E R26, desc[UR8][R22.64] ;  /* 0x00000008161a7981 */ /* 0x000ee2000c1e1900 */
[----:B------:R-:W-:-:S02]  /*8d00*/  MOV R17, UR6 ;  /* 0x0000000600117c02 */ /* 0x000fc40008000f00 */
[----:B------:R-:W-:-:S03]  /*8d10*/  MOV R19, UR6 ;  /* 0x0000000600137c02 */ /* 0x000fc60008000f00 */
[----:B------:R-:W-:-:S04]  /*8d20*/  IMAD.WIDE.U32 R16, R17, 0x4, R20 ;  /* 0x0000000411107825 */ /* 0x000fc800078e0014 */
[----:B------:R-:W-:Y:S01]  /*8d30*/  IMAD.WIDE.U32 R18, R19, 0x4, R22 ;  /* 0x0000000413127825 */ /* 0x000fe200078e0016 */
[----:B--2---:R-:W-:Y:S04]  /*8d40*/  STG.E desc[UR8][R22.64], R28 ;  /* 0x0000001c16007986 */ /* 0x004fe8000c101908 */
[----:B---3--:R1:W-:Y:S04]  /*8d50*/  STG.E desc[UR8][R20.64], R26 ;  /* 0x0000001a14007986 */ /* 0x0083e8000c101908 */
[----:B0-----:R-:W2:Y:S04]  /*8d60*/  LDG.E R25, desc[UR8][R16.64] ;  /* 0x0000000810197981 */ /* 0x001ea8000c1e1900 */
[----:B------:R-:W3:Y:S01]  /*8d70*/  LDG.E R24, desc[UR8][R18.64] ;  /* 0x0000000812187981 */ /* 0x000ee2000c1e1900 */
[----:B------:R-:W-:Y:S01]  /*8d80*/  IMAD.U32 R13, RZ, RZ, UR6 ;  /* 0x00000006ff0d7e24 */ /* 0x000fe2000f8e00ff */
[----:B------:R-:W-:-:S03]  /*8d90*/  MOV R15, UR6 ;  /* 0x00000006000f7c02 */ /* 0x000fc60008000f00 */
[----:B------:R-:W-:-:S04]  /*8da0*/  IMAD.WIDE.U32 R12, R13, 0x4, R16 ;  /* 0x000000040d0c7825 */ /* 0x000fc800078e0010 */
[----:B------:R-:W-:Y:S01]  /*8db0*/  IMAD.WIDE.U32 R14, R15, 0x4, R18 ;  /* 0x000000040f0e7825 */ /* 0x000fe200078e0012 */
[----:B--2---:R2:W-:Y:S04]  /*8dc0*/  STG.E desc[UR8][R18.64], R25 ;  /* 0x0000001912007986 */ /* 0x0045e8000c101908 */
[----:B---3--:R2:W-:Y:S04]  /*8dd0*/  STG.E desc[UR8][R16.64], R24 ;  /* 0x0000001810007986 */ /* 0x0085e8000c101908 */
[----:B-1----:R-:W3:Y:S04]  /*8de0*/  LDG.E R21, desc[UR8][R12.64] ;  /* 0x000000080c157981 */ /* 0x002ee8000c1e1900 */
[----:B------:R-:W4:Y:S01]  /*8df0*/  LDG.E R23, desc[UR8][R14.64] ;  /* 0x000000080e177981 */ /* 0x000f22000c1e1900 */
[----:B------:R-:W-:Y:S01]  /*8e00*/  UIADD3 UR4, UPT, UPT, UR4, 0x4, URZ ;  /* 0x0000000404047890 */ /* 0x000fe2000fffe0ff */
[----:B------:R-:W-:-:S02]  /*8e10*/  MOV R20, UR6 ;  /* 0x0000000600147c02 */ /* 0x000fc40008000f00 */
[----:B------:R-:W-:Y:S01]  /*8e20*/  MOV R22, UR6 ;  /* 0x0000000600167c02 */ /* 0x000fe20008000f00 */
[----:B------:R-:W-:Y:S02]  /*8e30*/  UISETP.NE.AND UP0, UPT, UR4, URZ, UPT ;  /* 0x000000ff0400728c */ /* 0x000fe4000bf05270 */
[----:B------:R-:W-:Y:S01]  /*8e40*/  IMAD R29, R20, 0x4, R29 ;  /* 0x00000004141d7824 */ /* 0x000fe200078e021d */
[----:B------:R-:W-:Y:S01]  /*8e50*/  LEA R27, R22, R27, 0x2 ;  /* 0x0000001b161b7211 */ /* 0x000fe200078e10ff */
[----:B---3--:R2:W-:Y:S04]  /*8e60*/  STG.E desc[UR8][R14.64], R21 ;  /* 0x000000150e007986 */ /* 0x0085e8000c101908 */
[----:B----4-:R2:W-:Y:S01]  /*8e70*/  STG.E desc[UR8][R12.64], R23 ;  /* 0x000000170c007986 */ /* 0x0105e2000c101908 */
[----:B------:R-:W-:Y:S05]  /*8e80*/  BRA.U UP0, `(.L_x_127) ;  /* 0xfffffffd00687547 */ /* 0x000fea000b83ffff */
[----:B------:R-:W-:-:S07]  /*8e90*/  MOV R20, UR10 ;  /* 0x0000000a00147c02 */ /* 0x000fce0008000f00 */
.L_x_126:
[----:B--2---:R-:W-:-:S04]  /*8ea0*/  MOV R16, UR6 ;  /* 0x0000000600107c02 */ /* 0x004fc80008000f00 */
[----:B------:R-:W-:-:S04]  /*8eb0*/  LOP3.LUT R16, R16, 0x3, RZ, 0xc0, !PT ;  /* 0x0000000310107812 */ /* 0x000fc800078ec0ff */
[----:B------:R-:W-:-:S13]  /*8ec0*/  ISETP.NE.AND P0, PT, R16, RZ, PT ;  /* 0x000000ff1000720c */ /* 0x000fda0003f05270 */
[----:B------:R-:W-:Y:S05]  /*8ed0*/  @!P0 BRA `(.L_x_125) ;  /* 0x0000000000748947 */ /* 0x000fea0003800000 */
[----:B------:R-:W1:Y:S01]  /*8ee0*/  LDC.64 R12, c[0x0][0x3d0] ;  /* 0x0000f400ff0c7b82 */ /* 0x000e620000000a00 */
[C---:B0-----:R-:W-:Y:S02]  /*8ef0*/  IMAD R15, R20.reuse, UR6, R9 ;  /* 0x00000006140f7c24 */ /* 0x041fe4000f8e0209 */
[----:B------:R-:W-:Y:S02]  /*8f00*/  IMAD R9, R20, UR6, R8 ;  /* 0x0000000614097c24 */ /* 0x000fe4000f8e0208 */
[----:B-1----:R-:W-:-:S04]  /*8f10*/  IMAD.WIDE R14, R15, 0x4, R12 ;  /* 0x000000040f0e7825 */ /* 0x002fc800078e020c */
[----:B------:R-:W-:Y:S01]  /*8f20*/  IMAD.WIDE R12, R9, 0x4, R12 ;  /* 0x00000004090c7825 */ /* 0x000fe200078e020c */
[----:B------:R-:W2:Y:S04]  /*8f30*/  LDG.E R17, desc[UR8][R14.64] ;  /* 0x000000080e117981 */ /* 0x000ea8000c1e1900 */
[----:B------:R-:W3:Y:S01]  /*8f40*/  LDG.E R9, desc[UR8][R12.64] ;  /* 0x000000080c097981 */ /* 0x000ee2000c1e1900 */
[----:B------:R-:W-:-:S03]  /*8f50*/  ISETP.NE.AND P0, PT, R16, 0x1, PT ;  /* 0x000000011000780c */ /* 0x000fc60003f05270 */
[----:B--2---:R1:W-:Y:S04]  /*8f60*/  STG.E desc[UR8][R12.64], R17 ;  /* 0x000000110c007986 */ /* 0x0043e8000c101908 */
[----:B---3--:R1:W-:Y:S06]  /*8f70*/  STG.E desc[UR8][R14.64], R9 ;  /* 0x000000090e007986 */ /* 0x0083ec000c101908 */
[----:B------:R-:W-:Y:S05]  /*8f80*/  @!P0 BRA `(.L_x_125) ;  /* 0x0000000000488947 */ /* 0x000fea0003800000 */
[----:B-1----:R-:W-:Y:S01]  /*8f90*/  IMAD.U32 R17, RZ, RZ, UR6 ;  /* 0x00000006ff117e24 */ /* 0x002fe2000f8e00ff */
[----:B------:R-:W-:-:S03]  /*8fa0*/  MOV R9, UR6 ;  /* 0x0000000600097c02 */ /* 0x000fc60008000f00 */
[----:B------:R-:W-:-:S04]  /*8fb0*/  IMAD.WIDE.U32 R14, R17, 0x4, R14 ;  /* 0x00000004110e7825 */ /* 0x000fc800078e000e */
[----:B------:R-:W-:Y:S01]  /*8fc0*/  IMAD.WIDE.U32 R12, R9, 0x4, R12 ;  /* 0x00000004090c7825 */ /* 0x000fe200078e000c */
[----:B------:R-:W2:Y:S04]  /*8fd0*/  LDG.E R17, desc[UR8][R14.64] ;  /* 0x000000080e117981 */ /* 0x000ea8000c1e1900 */
[----:B------:R-:W3:Y:S01]  /*8fe0*/  LDG.E R9, desc[UR8][R12.64] ;  /* 0x000000080c097981 */ /* 0x000ee2000c1e1900 */
[----:B------:R-:W-:-:S03]  /*8ff0*/  ISETP.NE.AND P0, PT, R16, 0x2, PT ;  /* 0x000000021000780c */ /* 0x000fc60003f05270 */
[----:B--2---:R2:W-:Y:S04]  /*9000*/  STG.E desc[UR8][R12.64], R17 ;  /* 0x000000110c007986 */ /* 0x0045e8000c101908 */
[----:B---3--:R2:W-:Y:S06]  /*9010*/  STG.E desc[UR8][R14.64], R9 ;  /* 0x000000090e007986 */ /* 0x0085ec000c101908 */
[----:B------:R-:W-:Y:S05]  /*9020*/  @!P0 BRA `(.L_x_125) ;  /* 0x0000000000208947 */ /* 0x000fea0003800000 */
[----:B--2---:R-:W-:Y:S02]  /*9030*/  MOV R17, UR6 ;  /* 0x0000000600117c02 */ /* 0x004fe40008000f00 */
[----:B------:R-:W-:-:S03]  /*9040*/  MOV R9, UR6 ;  /* 0x0000000600097c02 */ /* 0x000fc60008000f00 */
[----:B------:R-:W-:-:S04]  /*9050*/  IMAD.WIDE.U32 R14, R17, 0x4, R14 ;  /* 0x00000004110e7825 */ /* 0x000fc800078e000e */
[----:B------:R-:W-:Y:S01]  /*9060*/  IMAD.WIDE.U32 R12, R9, 0x4, R12 ;  /* 0x00000004090c7825 */ /* 0x000fe200078e000c */
[----:B------:R-:W2:Y:S04]  /*9070*/  LDG.E R17, desc[UR8][R14.64] ;  /* 0x000000080e117981 */ /* 0x000ea8000c1e1900 */
[----:B------:R-:W3:Y:S04]  /*9080*/  LDG.E R9, desc[UR8][R12.64] ;  /* 0x000000080c097981 */ /* 0x000ee8000c1e1900 */
[----:B--2---:R4:W-:Y:S04]  /*9090*/  STG.E desc[UR8][R12.64], R17 ;  /* 0x000000110c007986 */ /* 0x0049e8000c101908 */
[----:B---3--:R4:W-:Y:S02]  /*90a0*/  STG.E desc[UR8][R14.64], R9 ;  /* 0x000000090e007986 */ /* 0x0089e4000c101908 */
.L_x_125:
[----:B------:R-:W-:-:S05]  /*90b0*/  VIADD R7, R7, 0x1 ;  /* 0x0000000107077836 */ /* 0x000fca0000000000 */
[----:B------:R-:W-:-:S13]  /*90c0*/  ISETP.NE.AND P0, PT, R7, R2, PT ;  /* 0x000000020700720c */ /* 0x000fda0003f05270 */
[----:B------:R-:W-:Y:S05]  /*90d0*/  @P0 BRA `(.L_x_131) ;  /* 0xffffffe800b00947 */ /* 0x000fea000383ffff */
.L_x_124:
[----:B------:R-:W-:Y:S02]  /*90e0*/  ISETP.GE.AND P0, PT, R6, R3, PT ;  /* 0x000000030600720c */ /* 0x000fe40003f06270 */
[----:B------:R-:W-:-:S11]  /*90f0*/  MOV R10, R6 ;  /* 0x00000006000a7202 */ /* 0x000fd60000000f00 */
[----:B------:R-:W-:Y:S05]  /*9100*/  @!P0 BRA `(.L_x_132) ;  /* 0xffffffe800248947 */ /* 0x000fea000383ffff */
[----:B------:R-:W-:Y:S05]  /*9110*/  EXIT ;  /* 0x000000000000794d */ /* 0x000fea0003800000 */
        .weak           $__internal_0_$__cuda_sm20_sqrt_rn_f32_slowpath
        .type           $__internal_0_$__cuda_sm20_sqrt_rn_f32_slowpath,@function
        .size           $__internal_0_$__cuda_sm20_sqrt_rn_f32_slowpath,($__internal_1_$__cuda_sm3x_div_rn_noftz_f32_slowpath - $__internal_0_$__cuda_sm20_sqrt_rn_f32_slowpath)
$__internal_0_$__cuda_sm20_sqrt_rn_f32_slowpath:
[----:B------:R-:W-:-:S13]  /*9120*/  LOP3.LUT P0, RZ, R0, 0x7fffffff, RZ, 0xc0, !PT ;  /* 0x7fffffff00ff7812 */ /* 0x000fda000780c0ff */
[----:B------:R-:W-:Y:S01]  /*9130*/  @!P0 MOV R8, R0 ;  /* 0x0000000000088202 */ /* 0x000fe20000000f00 */
[----:B------:R-:W-:Y:S06]  /*9140*/  @!P0 BRA `(.L_x_133) ;  /* 0x0000000000408947 */ /* 0x000fec0003800000 */
[----:B------:R-:W-:-:S13]  /*9150*/  FSETP.GEU.FTZ.AND P0, PT, R0, RZ, PT ;  /* 0x000000ff0000720b */ /* 0x000fda0003f1e000 */
[----:B------:R-:W-:Y:S01]  /*9160*/  @!P0 MOV R8, 0x7fffffff ;  /* 0x7fffffff00088802 */ /* 0x000fe20000000f00 */
[----:B------:R-:W-:Y:S06]  /*9170*/  @!P0 BRA `(.L_x_133) ;  /* 0x0000000000348947 */ /* 0x000fec0003800000 */
[----:B------:R-:W-:-:S13]  /*9180*/  FSETP.GTU.FTZ.AND P0, PT, |R0|, +INF , PT ;  /* 0x7f8000000000780b */ /* 0x000fda0003f1c200 */
[----:B------:R-:W-:Y:S01]  /*9190*/  @P0 FADD.FTZ R8, R0, 1 ;  /* 0x3f80000000080421 */ /* 0x000fe20000010000 */
[----:B------:R-:W-:Y:S06]  /*91a0*/  @P0 BRA `(.L_x_133) ;  /* 0x0000000000280947 */ /* 0x000fec0003800000 */
[----:B------:R-:W-:-:S13]  /*91b0*/  FSETP.NEU.FTZ.AND P0, PT, |R0|, +INF , PT ;  /* 0x7f8000000000780b */ /* 0x000fda0003f1d200 */
[----:B------:R-:W-:-:S04]  /*91c0*/  @P0 FFMA R9, R0, 1.84467440737095516160e+19, RZ ;  /* 0x5f80000000090823 */ /* 0x000fc800000000ff */
[----:B------:R-:W0:Y:S02]  /*91d0*/  @P0 MUFU.RSQ R8, R9 ;  /* 0x0000000900080308 */ /* 0x000e240000001400 */
[----:B0-----:R-:W-:Y:S01]  /*91e0*/  @P0 FMUL.FTZ R18, R9, R8 ;  /* 0x0000000809120220 */ /* 0x001fe20000410000 */
[----:B------:R-:W-:Y:S01]  /*91f0*/  @P0 FMUL.FTZ R24, R8, 0.5 ;  /* 0x3f00000008180820 */ /* 0x000fe20000410000 */
[----:B------:R-:W-:Y:S02]  /*9200*/  @!P0 IMAD.MOV.U32 R8, RZ, RZ, R0 ;  /* 0x000000ffff088224 */ /* 0x000fe400078e0000 */
[----:B------:R-:W-:-:S04]  /*9210*/  @P0 FADD.FTZ R22, -R18, -RZ ;  /* 0x800000ff12160221 */ /* 0x000fc80000010100 */
[----:B------:R-:W-:-:S04]  /*9220*/  @P0 FFMA R23, R18, R22, R9 ;  /* 0x0000001612170223 */ /* 0x000fc80000000009 */
[----:B------:R-:W-:-:S04]  /*9230*/  @P0 FFMA R23, R23, R24, R18 ;  /* 0x0000001817170223 */ /* 0x000fc80000000012 */
[----:B------:R-:W-:-:S07]  /*9240*/  @P0 FMUL.FTZ R8, R23, 2.3283064365386962891e-10 ;  /* 0x2f80000017080820 */ /* 0x000fce0000410000 */
.L_x_133:
[----:B------:R-:W-:Y:S01]  /*9250*/  HFMA2 R9, -RZ, RZ, 0, 0 ;  /* 0x00000000ff097431 */ /* 0x000fe200000001ff */
[----:B------:R-:W-:Y:S02]  /*9260*/  MOV R0, R8 ;  /* 0x0000000800007202 */ /* 0x000fe40000000f00 */
[----:B------:R-:W-:-:S04]  /*9270*/  MOV R8, R25 ;  /* 0x0000001900087202 */ /* 0x000fc80000000f00 */
[----:B------:R-:W-:Y:S05]  /*9280*/  RET.REL.NODEC R8 `(_Z8block_QRPfS_S_S_S_S_S_S_S_PiS_PKiS2_S2_) ;  /* 0xffffff6c085c7950 */ /* 0x000fea0003c3ffff */
        .weak           $__internal_1_$__cuda_sm3x_div_rn_noftz_f32_slowpath
        .type           $__internal_1_$__cuda_sm3x_div_rn_noftz_f32_slowpath,@function
        .size           $__internal_1_$__cuda_sm3x_div_rn_noftz_f32_slowpath,(.L_x_147 - $__internal_1_$__cuda_sm3x_div_rn_noftz_f32_slowpath)
$__internal_1_$__cuda_sm3x_div_rn_noftz_f32_slowpath:
[----:B------:R-:W-:Y:S01]  /*9290*/  SHF.R.U32.HI R8, RZ, 0x17, R0 ;  /* 0x00000017ff087819 */ /* 0x000fe20000011600 */
[----:B------:R-:W-:Y:S01]  /*92a0*/  BSSY.RECONVERGENT B4, `(.L_x_134) ;  /* 0x0000062000047945 */ /* 0x000fe20003800200 */
[----:B------:R-:W-:Y:S02]  /*92b0*/  SHF.R.U32.HI R12, RZ, 0x17, R3 ;  /* 0x00000017ff0c7819 */ /* 0x000fe40000011603 */
[----:B------:R-:W-:Y:S02]  /*92c0*/  LOP3.LUT R8, R8, 0xff, RZ, 0xc0, !PT ;  /* 0x000000ff08087812 */ /* 0x000fe400078ec0ff */
[----:B------:R-:W-:-:S03]  /*92d0*/  LOP3.LUT R12, R12, 0xff, RZ, 0xc0, !PT ;  /* 0x000000ff0c0c7812 */ /* 0x000fc600078ec0ff */
[----:B------:R-:W-:Y:S01]  /*92e0*/  VIADD R13, R8, 0xffffffff ;  /* 0xffffffff080d7836 */ /* 0x000fe20000000000 */
[----:B------:R-:W-:-:S04]  /*92f0*/  IADD3 R18, PT, PT, R12, -0x1, RZ ;  /* 0xffffffff0c127810 */ /* 0x000fc80007ffe0ff */
[----:B------:R-:W-:-:S04]  /*9300*/  ISETP.GT.U32.AND P0, PT, R13, 0xfd, PT ;  /* 0x000000fd0d00780c */ /* 0x000fc80003f04070 */
[----:B------:R-:W-:-:S13]  /*9310*/  ISETP.GT.U32.OR P0, PT, R18, 0xfd, P0 ;  /* 0x000000fd1200780c */ /* 0x000fda0000704470 */
[----:B------:R-:W-:Y:S01]  /*9320*/  @!P0 MOV R9, RZ ;  /* 0x000000ff00098202 */ /* 0x000fe20000000f00 */
[----:B------:R-:W-:Y:S06]  /*9330*/  @!P0 BRA `(.L_x_135) ;  /* 0x00000000005c8947 */ /* 0x000fec0003800000 */
[----:B------:R-:W-:Y:S02]  /*9340*/  FSETP.GTU.FTZ.AND P0, PT, |R3|, +INF , PT ;  /* 0x7f8000000300780b */ /* 0x000fe40003f1c200 */
[----:B------:R-:W-:-:S04]  /*9350*/  FSETP.GTU.FTZ.AND P1, PT, |R0|, +INF , PT ;  /* 0x7f8000000000780b */ /* 0x000fc80003f3c200 */
[----:B------:R-:W-:-:S13]  /*9360*/  PLOP3.LUT P0, PT, P0, P1, PT, 0xf8, 0x8f ;  /* 0x00000000008f781c */ /* 0x000fda0000703f70 */
[----:B------:R-:W-:Y:S05]  /*9370*/  @P0 BRA `(.L_x_136) ;  /* 0x00000004004c0947 */ /* 0x000fea0003800000 */
[----:B------:R-:W-:-:S13]  /*9380*/  LOP3.LUT P0, RZ, R0, 0x7fffffff, R3, 0xc8, !PT ;  /* 0x7fffffff00ff7812 */ /* 0x000fda000780c803 */
[----:B------:R-:W-:Y:S05]  /*9390*/  @!P0 BRA `(.L_x_137) ;  /* 0x00000004003c8947 */ /* 0x000fea0003800000 */
[C---:B------:R-:W-:Y:S02]  /*93a0*/  FSETP.NEU.FTZ.AND P1, PT, |R3|.reuse, +INF , PT ;  /* 0x7f8000000300780b */ /* 0x040fe40003f3d200 */
[----:B------:R-:W-:Y:S02]  /*93b0*/  FSETP.NEU.FTZ.AND P2, PT, |R0|, +INF , PT ;  /* 0x7f8000000000780b */ /* 0x000fe40003f5d200 */
[----:B------:R-:W-:-:S11]  /*93c0*/  FSETP.NEU.FTZ.AND P0, PT, |R3|, +INF , PT ;  /* 0x7f8000000300780b */ /* 0x000fd60003f1d200 */
[----:B------:R-:W-:Y:S05]  /*93d0*/  @!P2 BRA !P1, `(.L_x_137) ;  /* 0x00000004002ca947 */ /* 0x000fea0004800000 */
[----:B------:R-:W-:-:S04]  /*93e0*/  LOP3.LUT P1, RZ, R3, 0x7fffffff, RZ, 0xc0, !PT ;  /* 0x7fffffff03ff7812 */ /* 0x000fc8000782c0ff */
[----:B------:R-:W-:-:S13]  /*93f0*/  PLOP3.LUT P1, PT, P2, P1, PT, 0x2f, 0xf2 ;  /* 0x0000000000f2781c */ /* 0x000fda0001722577 */
[----:B------:R-:W-:Y:S05]  /*9400*/  @P1 BRA `(.L_x_138) ;  /* 0x0000000400181947 */ /* 0x000fea0003800000 */
[----:B------:R-:W-:-:S04]  /*9410*/  LOP3.LUT P1, RZ, R0, 0x7fffffff, RZ, 0xc0, !PT ;  /* 0x7fffffff00ff7812 */ /* 0x000fc8000782c0ff */
[----:B------:R-:W-:-:S13]  /*9420*/  PLOP3.LUT P0, PT, P0, P1, PT, 0x2f, 0xf2 ;  /* 0x0000000000f2781c */ /* 0x000fda0000702577 */
[----:B------:R-:W-:Y:S05]  /*9430*/  @P0 BRA `(.L_x_139) ;  /* 0x0000000400000947 */ /* 0x000fea0003800000 */
[----:B------:R-:W-:Y:S02]  /*9440*/  ISETP.GE.AND P0, PT, R18, RZ, PT ;  /* 0x000000ff1200720c */ /* 0x000fe40003f06270 */
[----:B------:R-:W-:-:S11]  /*9450*/  ISETP.GE.AND P1, PT, R13, RZ, PT ;  /* 0x000000ff0d00720c */ /* 0x000fd60003f26270 */
[----:B------:R-:W-:Y:S01]  /*9460*/  @P0 MOV R9, RZ ;  /* 0x000000ff00090202 */ /* 0x000fe20000000f00 */
[----:B------:R-:W-:Y:S02]  /*9470*/  @!P0 IMAD.MOV.U32 R9, RZ, RZ, -0x40 ;  /* 0xffffffc0ff098424 */ /* 0x000fe400078e00ff */
[----:B------:R-:W-:Y:S01]  /*9480*/  @!P0 FFMA R3, R3, 1.84467440737095516160e+19, RZ ;  /* 0x5f80000003038823 */ /* 0x000fe200000000ff */
[----:B------:R-:W-:Y:S02]  /*9490*/  @!P1 FFMA R0, R0, 1.84467440737095516160e+19, RZ ;  /* 0x5f80000000009823 */ /* 0x000fe400000000ff */
[----:B------:R-:W-:-:S07]  /*94a0*/  @!P1 IADD3 R9, PT, PT, R9, 0x40, RZ ;  /* 0x0000004009099810 */ /* 0x000fce0007ffe0ff */
.L_x_135:
[----:B------:R-:W-:Y:S01]  /*94b0*/  LEA R13, R8, 0xc0800000, 0x17 ;  /* 0xc0800000080d7811 */ /* 0x000fe200078eb8ff */
[----:B------:R-:W-:Y:S01]  /*94c0*/  BSSY.RECONVERGENT B5, `(.L_x_140) ;  /* 0x0000036000057945 */ /* 0x000fe20003800200 */
[----:B------:R-:W-:Y:S02]  /*94d0*/  IADD3 R12, PT, PT, R12, -0x7f, RZ ;  /* 0xffffff810c0c7810 */ /* 0x000fe40007ffe0ff */
[----:B------:R-:W-:Y:S02]  /*94e0*/  IADD3 R22, PT, PT, -R13, R0, RZ ;  /* 0x000000000d167210 */ /* 0x000fe40007ffe1ff */
[C---:B------:R-:W-:Y:S01]  /*94f0*/  IADD3 R8, PT, PT, R12.reuse, 0x7f, -R8 ;  /* 0x0000007f0c087810 */ /* 0x040fe20007ffe808 */
[----:B------:R-:W-:Y:S01]  /*9500*/  IMAD R0, R12, -0x800000, R3 ;  /* 0xff8000000c007824 */ /* 0x000fe200078e0203 */
[----:B------:R-:W0:Y:S01]  /*9510*/  MUFU.RCP R18, R22 ;  /* 0x0000001600127308 */ /* 0x000e220000001000 */
[----:B------:R-:W-:Y:S02]  /*9520*/  FADD.FTZ R13, -R22, -RZ ;  /* 0x800000ff160d7221 */ /* 0x000fe40000010100 */
[----:B------:R-:W-:-:S02]  /*9530*/  IMAD.IADD R9, R8, 0x1, R9 ;  /* 0x0000000108097824 */ /* 0x000fc400078e0209 */
[----:B0-----:R-:W-:-:S04]  /*9540*/  FFMA R23, R18, R13, 1 ;  /* 0x3f80000012177423 */ /* 0x001fc8000000000d */
[----:B------:R-:W-:-:S04]  /*9550*/  FFMA R23, R18, R23, R18 ;  /* 0x0000001712177223 */ /* 0x000fc80000000012 */
[----:B------:R-:W-:-:S04]  /*9560*/  FFMA R18, R0, R23, RZ ;  /* 0x0000001700127223 */ /* 0x000fc800000000ff */
[----:B------:R-:W-:-:S04]  /*9570*/  FFMA R3, R13, R18, R0 ;  /* 0x000000120d037223 */ /* 0x000fc80000000000 */
[----:B------:R-:W-:-:S04]  /*9580*/  FFMA R18, R23, R3, R18 ;  /* 0x0000000317127223 */ /* 0x000fc80000000012 */
[----:B------:R-:W-:-:S04]  /*9590*/  FFMA R13, R13, R18, R0 ;  /* 0x000000120d0d7223 */ /* 0x000fc80000000000 */
[----:B------:R-:W-:-:S05]  /*95a0*/  FFMA R0, R23, R13, R18 ;  /* 0x0000000d17007223 */ /* 0x000fca0000000012 */
[----:B------:R-:W-:-:S04]  /*95b0*/  SHF.R.U32.HI R3, RZ, 0x17, R0 ;  /* 0x00000017ff037819 */ /* 0x000fc80000011600 */
[----:B------:R-:W-:-:S04]  /*95c0*/  LOP3.LUT R8, R3, 0xff, RZ, 0xc0, !PT ;  /* 0x000000ff03087812 */ /* 0x000fc800078ec0ff */
[----:B------:R-:W-:-:S04]  /*95d0*/  IADD3 R3, PT, PT, R8, R9, RZ ;  /* 0x0000000908037210 */ /* 0x000fc80007ffe0ff */
[----:B------:R-:W-:-:S04]  /*95e0*/  IADD3 R8, PT, PT, R3, -0x1, RZ ;  /* 0xffffffff03087810 */ /* 0x000fc80007ffe0ff */
[----:B------:R-:W-:-:S13]  /*95f0*/  ISETP.GE.U32.AND P0, PT, R8, 0xfe, PT ;  /* 0x000000fe0800780c */ /* 0x000fda0003f06070 */
[----:B------:R-:W-:Y:S05]  /*9600*/  @!P0 BRA `(.L_x_141) ;  /* 0x0000000000808947 */ /* 0x000fea0003800000 */
[----:B------:R-:W-:-:S13]  /*9610*/  ISETP.GT.AND P0, PT, R3, 0xfe, PT ;  /* 0x000000fe0300780c */ /* 0x000fda0003f04270 */
[----:B------:R-:W-:Y:S05]  /*9620*/  @P0 BRA `(.L_x_142) ;  /* 0x00000000006c0947 */ /* 0x000fea0003800000 */
[----:B------:R-:W-:-:S13]  /*9630*/  ISETP.GE.AND P0, PT, R3, 0x1, PT ;  /* 0x000000010300780c */ /* 0x000fda0003f06270 */
[----:B------:R-:W-:Y:S05]  /*9640*/  @P0 BRA `(.L_x_143) ;  /* 0x0000000000740947 */ /* 0x000fea0003800000 */
[----:B------:R-:W-:Y:S02]  /*9650*/  ISETP.GE.AND P0, PT, R3, -0x18, PT ;  /* 0xffffffe80300780c */ /* 0x000fe40003f06270 */
[----:B------:R-:W-:-:S11]  /*9660*/  LOP3.LUT R0, R0, 0x80000000, RZ, 0xc0, !PT ;  /* 0x8000000000007812 */ /* 0x000fd600078ec0ff */
[----:B------:R-:W-:Y:S05]  /*9670*/  @!P0 BRA `(.L_x_143) ;  /* 0x0000000000688947 */ /* 0x000fea0003800000 */
[CCC-:B------:R-:W-:Y:S01]  /*9680*/  FFMA.RZ R8, R23.reuse, R13.reuse, R18.reuse ;  /* 0x0000000d17087223 */ /* 0x1c0fe2000000c012 */
[CCC-:B------:R-:W-:Y:S01]  /*9690*/  FFMA.RP R9, R23.reuse, R13.reuse, R18.reuse ;  /* 0x0000000d17097223 */ /* 0x1c0fe20000008012 */
[----:B------:R-:W-:Y:S01]  /*96a0*/  FFMA.RM R18, R23, R13, R18 ;  /* 0x0000000d17127223 */ /* 0x000fe20000004012 */
[C---:B------:R-:W-:Y:S02]  /*96b0*/  IADD3 R13, PT, PT, R3.reuse, 0x20, RZ ;  /* 0x00000020030d7810 */ /* 0x040fe40007ffe0ff */
[----:B------:R-:W-:Y:S02]  /*96c0*/  LOP3.LUT R8, R8, 0x7fffff, RZ, 0xc0, !PT ;  /* 0x007fffff08087812 */ /* 0x000fe400078ec0ff */
[C---:B------:R-:W-:Y:S02]  /*96d0*/  ISETP.NE.AND P2, PT, R3.reuse, RZ, PT ;  /* 0x000000ff0300720c */ /* 0x040fe40003f45270 */
[----:B------:R-:W-:Y:S02]  /*96e0*/  LOP3.LUT R8, R8, 0x800000, RZ, 0xfc, !PT ;  /* 0x0080000008087812 */ /* 0x000fe400078efcff */
[----:B------:R-:W-:Y:S01]  /*96f0*/  ISETP.NE.AND P1, PT, R3, RZ, PT ;  /* 0x000000ff0300720c */ /* 0x000fe20003f25270 */
[----:B------:R-:W-:Y:S01]  /*9700*/  IMAD.MOV R3, RZ, RZ, -R3 ;  /* 0x000000ffff037224 */ /* 0x000fe200078e0a03 */
[----:B------:R-:W-:-:S02]  /*9710*/  SHF.L.U32 R13, R8, R13, RZ ;  /* 0x0000000d080d7219 */ /* 0x000fc400000006ff */
[----:B------:R-:W-:Y:S02]  /*9720*/  FSETP.NEU.FTZ.AND P0, PT, R9, R18, PT ;  /* 0x000000120900720b */ /* 0x000fe40003f1d000 */
[----:B------:R-:W-:Y:S02]  /*9730*/  SEL R3, R3, RZ, P2 ;  /* 0x000000ff03037207 */ /* 0x000fe40001000000 */
[----:B------:R-:W-:Y:S02]  /*9740*/  ISETP.NE.AND P1, PT, R13, RZ, P1 ;  /* 0x000000ff0d00720c */ /* 0x000fe40000f25270 */
[----:B------:R-:W-:Y:S02]  /*9750*/  SHF.R.U32.HI R3, RZ, R3, R8 ;  /* 0x00000003ff037219 */ /* 0x000fe40000011608 */
[----:B------:R-:W-:Y:S02]  /*9760*/  PLOP3.LUT P0, PT, P0, P1, PT, 0xf8, 0x8f ;  /* 0x00000000008f781c */ /* 0x000fe40000703f70 */
[----:B------:R-:W-:-:S02]  /*9770*/  SHF.R.U32.HI R9, RZ, 0x1, R3 ;  /* 0x00000001ff097819 */ /* 0x000fc40000011603 */
[----:B------:R-:W-:-:S04]  /*9780*/  SEL R8, RZ, 0x1, !P0 ;  /* 0x00000001ff087807 */ /* 0x000fc80004000000 */
[----:B------:R-:W-:-:S04]  /*9790*/  LOP3.LUT R8, R8, 0x1, R9, 0xf8, !PT ;  /* 0x0000000108087812 */ /* 0x000fc800078ef809 */
[----:B------:R-:W-:-:S04]  /*97a0*/  LOP3.LUT R8, R8, R3, RZ, 0xc0, !PT ;  /* 0x0000000308087212 */ /* 0x000fc800078ec0ff */
[----:B------:R-:W-:-:S04]  /*97b0*/  IADD3 R9, PT, PT, R9, R8, RZ ;  /* 0x0000000809097210 */ /* 0x000fc80007ffe0ff */
[----:B------:R-:W-:Y:S01]  /*97c0*/  LOP3.LUT R0, R9, R0, RZ, 0xfc, !PT ;  /* 0x0000000009007212 */ /* 0x000fe200078efcff */
[----:B------:R-:W-:Y:S06]  /*97d0*/  BRA `(.L_x_143) ;  /* 0x0000000000107947 */ /* 0x000fec0003800000 */
.L_x_142:
[----:B------:R-:W-:-:S04]  /*97e0*/  LOP3.LUT R0, R0, 0x80000000, RZ, 0xc0, !PT ;  /* 0x8000000000007812 */ /* 0x000fc800078ec0ff */
[----:B------:R-:W-:Y:S01]  /*97f0*/  LOP3.LUT R0, R0, 0x7f800000, RZ, 0xfc, !PT ;  /* 0x7f80000000007812 */ /* 0x000fe200078efcff */
[----:B------:R-:W-:Y:S06]  /*9800*/  BRA `(.L_x_143) ;  /* 0x0000000000047947 */ /* 0x000fec0003800000 */
.L_x_141:
[----:B------:R-:W-:-:S07]  /*9810*/  LEA R0, R9, R0, 0x17 ;  /* 0x0000000009007211 */ /* 0x000fce00078eb8ff */
.L_x_143:
[----:B------:R-:W-:Y:S05]  /*9820*/  BSYNC.RECONVERGENT B5 ;  /* 0x0000000000057941 */ /* 0x000fea0003800200 */
.L_x_140:
[----:B------:R-:W-:Y:S05]  /*9830*/  BRA `(.L_x_144) ;  /* 0x0000000000207947 */ /* 0x000fea0003800000 */
.L_x_139:
[----:B------:R-:W-:-:S04]  /*9840*/  LOP3.LUT R0, R0, 0x80000000, R3, 0x48, !PT ;  /* 0x8000000000007812 */ /* 0x000fc800078e4803 */
[----:B------:R-:W-:Y:S01]  /*9850*/  LOP3.LUT R0, R0, 0x7f800000, RZ, 0xfc, !PT ;  /* 0x7f80000000007812 */ /* 0x000fe200078efcff */
[----:B------:R-:W-:Y:S06]  /*9860*/  BRA `(.L_x_144) ;  /* 0x0000000000147947 */ /* 0x000fec0003800000 */
.L_x_138:
[----:B------:R-:W-:Y:S01]  /*9870*/  LOP3.LUT R0, R0, 0x80000000, R3, 0x48, !PT ;  /* 0x8000000000007812 */ /* 0x000fe200078e4803 */
[----:B------:R-:W-:Y:S06]  /*9880*/  BRA `(.L_x_144) ;  /* 0x00000000000c7947 */ /* 0x000fec0003800000 */
.L_x_137:
[----:B------:R-:W0:Y:S01]  /*9890*/  MUFU.RSQ R0, -QNAN ;  /* 0xffc0000000007908 */ /* 0x000e220000001400 */
[----:B------:R-:W-:Y:S05]  /*98a0*/  BRA `(.L_x_144) ;  /* 0x0000000000047947 */ /* 0x000fea0003800000 */
.L_x_136:
[----:B------:R-:W-:-:S07]  /*98b0*/  FADD.FTZ R0, R3, R0 ;  /* 0x0000000003007221 */ /* 0x000fce0000010000 */
.L_x_144:
[----:B------:R-:W-:Y:S05]  /*98c0*/  BSYNC.RECONVERGENT B4 ;  /* 0x0000000000047941 */ /* 0x000fea0003800200 */
.L_x_134:
[----:B------:R-:W-:-:S04]  /*98d0*/  HFMA2 R3, -RZ, RZ, 0, 0 ;  /* 0x00000000ff037431 */ /* 0x000fc800000001ff */
[----:B0-----:R-:W-:Y:S05]  /*98e0*/  RET.REL.NODEC R2 `(_Z8block_QRPfS_S_S_S_S_S_S_S_PiS_PKiS2_S2_) ;  /* 0xffffff6402c47950 */ /* 0x001fea0003c3ffff */
.L_x_145:
[----:B------:R-:W-:-:S00]  /*98f0*/  BRA `(.L_x_145) ;  /* 0xfffffffc00fc7947 */ /* 0x000fc0000383ffff */
[----:B------:R-:W-:-:S00]  /*9900*/  NOP ;  /* 0x0000000000007918 */ /* 0x000fc00000000000 */
[----:B------:R-:W-:-:S00]  /*9910*/  NOP ;  /* 0x0000000000007918 */ /* 0x000fc00000000000 */
[----:B------:R-:W-:-:S00]  /*9920*/  NOP ;  /* 0x0000000000007918 */ /* 0x000fc00000000000 */
[----:B------:R-:W-:-:S00]  /*9930*/  NOP ;  /* 0x0000000000007918 */ /* 0x000fc00000000000 */
[----:B------:R-:W-:-:S00]  /*9940*/  NOP ;  /* 0x0000000000007918 */ /* 0x000fc00000000000 */
[----:B------:R-:W-:-:S00]  /*9950*/  NOP ;  /* 0x0000000000007918 */ /* 0x000fc00000000000 */
[----:B------:R-:W-:-:S00]  /*9960*/  NOP ;  /* 0x0000000000007918 */ /* 0x000fc00000000000 */
[----:B------:R-:W-:-:S00]  /*9970*/  NOP ;  /* 0x0000000000007918 */ /* 0x000fc00000000000 */
.L_x_147:


//--------------------- .nv.shared.reserved.0     --------------------------
	.section	.nv.shared.reserved.0,"aw",@nobits
	.weak		__nv_reservedSMEM_offset_0_alias
	.size		__nv_reservedSMEM_offset_0_alias, 0, 64
	.other		__nv_reservedSMEM_offset_0_alias,@"STO_CUDA_RESERVED_SHARED STV_DEFAULT"
__nv_reservedSMEM_offset_0_alias:
	.zero		0
	.zero		64


//--------------------- .nv.constant0._Z8block_QRPfS_S_S_S_S_S_S_S_PiS_PKiS2_S2_ --------------------------
	.section	.nv.constant0._Z8block_QRPfS_S_S_S_S_S_S_S_PiS_PKiS2_S2_,"a",@progbits
	.sectionflags	@""
	.align	4
.nv.constant0._Z8block_QRPfS_S_S_S_S_S_S_S_PiS_PKiS2_S2_:
	.zero		1008


//--------------------- SYMBOLS --------------------------

	.type		.nv.reservedSmem.offset0,@object
	.size		.nv.reservedSmem.offset0,0x4
